// auto-generated by cutlass_sweep.gemm — config: {"arch": "sm_100", "cluster_m": 2, "cluster_n": 2, "dtype": "tf32", "stages": 5, "tile_k": 32, "tile_m": 128, "tile_n": 64}
#include "cutlass/cutlass.h"
#include "cutlass/gemm/collective/collective_builder.hpp"
#include "cutlass/gemm/device/gemm_universal_adapter.h"
#include "cutlass/gemm/kernel/gemm_universal.hpp"
#include "cutlass/epilogue/collective/collective_builder.hpp"

using ElemA = cutlass::tfloat32_t;
using ElemB = cutlass::tfloat32_t;
using ElemCD = cutlass::tfloat32_t;
using Acc  = float;
using TileShape    = cute::Shape<cute::_128, cute::_64, cute::_32>;
using ClusterShape = cute::Shape<cute::_2, cute::_2, cute::_1>;

using CollectiveEpilogue = typename cutlass::epilogue::collective::CollectiveBuilder<
    cutlass::arch::Sm100, cutlass::arch::OpClassTensorOp,
    TileShape, ClusterShape,
    cutlass::epilogue::collective::EpilogueTileAuto,
    Acc, Acc,
    ElemCD, cutlass::layout::RowMajor, 128 / cutlass::sizeof_bits<ElemCD>::value,
    ElemCD, cutlass::layout::RowMajor, 128 / cutlass::sizeof_bits<ElemCD>::value,
    cutlass::epilogue::collective::EpilogueScheduleAuto
  >::CollectiveOp;

using CollectiveMainloop = typename cutlass::gemm::collective::CollectiveBuilder<
    cutlass::arch::Sm100, cutlass::arch::OpClassTensorOp,
    ElemA, cutlass::layout::RowMajor, 128 / cutlass::sizeof_bits<ElemA>::value,
    ElemB, cutlass::layout::ColumnMajor, 128 / cutlass::sizeof_bits<ElemB>::value,
    Acc,
    TileShape, ClusterShape,
    cutlass::gemm::collective::StageCount<5>,
    cutlass::gemm::collective::KernelScheduleAuto
  >::CollectiveOp;

using GemmKernel = cutlass::gemm::kernel::GemmUniversal<
    cute::Shape<int,int,int,int>,
    CollectiveMainloop,
    CollectiveEpilogue
>;
using Gemm = cutlass::gemm::device::GemmUniversalAdapter<GemmKernel>;

// Force the device kernel symbol into the cubin without needing a host main.
auto* _anchor = &cutlass::device_kernel<GemmKernel>;


// ===== COMPILED SASS (sm_100a) =====

	.target	sm_100a

	.elftype	@"ET_EXEC"


//--------------------- .note.nv.tkinfo           --------------------------
	.section	.note.nv.tkinfo,"",@"SHT_NOTE"
	.sectionflags	@"SHF_NOTE_NV_TKINFO"
	.tkinfo
        /*0018*/ 	.word	0x00000002
        /*0030*/ 	.string	""
        /*0030*/ 	.string	"ptxas"
        /*0030*/ 	.string	"Cuda compilation tools, release 13.0, V13.0.88"
        /*0030*/ 	.string	"Build cuda_13.0.r13.0/compiler.36424714_0"
        /*0030*/ 	.string	"-arch sm_100a -m 64 "



//--------------------- .note.nv.cuinfo           --------------------------
	.section	.note.nv.cuinfo,"",@"SHT_NOTE"
	.sectionflags	@"SHF_NOTE_NV_CUINFO"
        /*0018*/ 	.short	0x0002
        /*001a*/ 	.short	0x0064
        /*001c*/ 	.short	0x0082
	.zero		2


//--------------------- .nv.info                  --------------------------
	.section	.nv.info,"",@"SHT_CUDA_INFO"
	.align	4


	//----- nvinfo : EIATTR_REGCOUNT
	.align		4
        /*0000*/ 	.byte	0x04, 0x2f
        /*0002*/ 	.short	(.L_19 - .L_18)
	.align		4
.L_18:
        /*0004*/ 	.word	index@(_ZN7cutlass13device_kernelINS_4gemm6kernel13GemmUniversalIN4cute5tupleIJiiiiEEENS1_10collective13CollectiveMmaINS1_35MainloopSm100TmaUmmaWarpSpecializedILi5ELi2ELi4ENS5_IJNS4_1CILi2EEESB_NSA_ILi1EEEEEEEENS5_IJNSA_ILi128EEENSA_ILi64EEENSA_ILi32EEEEEENS_10tfloat32_tENS5_IJlSC_lEEESJ_SK_NS4_8TiledMMAINS4_8MMA_AtomIJNS4_23SM100_MMA_TF32_2x1SM_SSISJ_SJ_fLi128ELi64ELNS4_4UMMA5MajorE0ELSP_0ELNSO_7ScaleInE0ELSQ_0EEEEEENS4_6LayoutINS5_IJSC_SC_SC_EEENS5_IJNSA_ILi0EEESV_SV_EEEEENS5_IJNS4_10UnderscoreESY_SY_EEEEENS4_28SM100_TMA_2SM_LOAD_MULTICASTENS4_14ComposedLayoutINS4_7SwizzleILi3ELi4ELi3EEENS4_18smem_ptr_flag_bitsILi32EEENST_INS5_IJNSA_ILi8EEESH_EEENS5_IJSH_SC_EEEEEEEvNS4_8identityENS4_18SM100_TMA_2SM_LOADES1B_vS1C_EENS_8epilogue10collective18CollectiveEpilogueINS1F_23Sm100TmaWarpSpecializedILi3ELi2ELi16ELb1ELb0EEEJNS5_IJSG_SG_SH_EEENS5_IJNST_ISG_SC_EENST_INS5_IJNSA_ILi16EEESB_EEENS5_IJSC_SH_EEEEEEEESJ_SK_SJ_SK_NS1F_6fusion15FusionCallbacksIS1J_NS1R_17LinearCombinationISJ_fSJ_fLNS_15FloatRoundStyleE2EEES1K_S1Q_JEEENS4_5SM1004TMEM4LOAD26SM100_TMEM_LOAD_32dp32b16xENS4_13SM90_TMA_LOADENS12_INS13_ILi2ELi4ELi3EEES16_NST_INS5_IJS17_S1M_EEENS5_IJS1M_SC_EEEEEEENS4_39AutoVectorizingCopyWithAssumedAlignmentILi128EEENS4_14SM90_TMA_STOREES26_S28_S28_EEEvvEEEEvNT_6ParamsE)
        /*0008*/ 	.word	0x00000053


	//----- nvinfo : EIATTR_FRAME_SIZE
	.align		4
.L_19:
        /*000c*/ 	.byte	0x04, 0x11
        /*000e*/ 	.short	(.L_21 - .L_20)
	.align		4
.L_20:
        /*0010*/ 	.word	index@($__internal_2_$__cuda_sm10x_tcgen05_guardrail_trap_unallocated_columns_being_dealloced)
        /*0014*/ 	.word	0x00000000


	//----- nvinfo : EIATTR_FRAME_SIZE
	.align		4
.L_21:
        /*0018*/ 	.byte	0x04, 0x11
        /*001a*/ 	.short	(.L_23 - .L_22)
	.align		4
.L_22:
        /*001c*/ 	.word	index@($__internal_1_$__cuda_sm10x_tcgen05_guardrail_trap_phase_invalid_during_alloc)
        /*0020*/ 	.word	0x00000000


	//----- nvinfo : EIATTR_FRAME_SIZE
	.align		4
.L_23:
        /*0024*/ 	.byte	0x04, 0x11
        /*0026*/ 	.short	(.L_25 - .L_24)
	.align		4
.L_24:
        /*0028*/ 	.word	index@($__internal_0_$__cuda_sm10x_tcgen05_guardrail_trap_col_being_dealloced_not_returned_by_alloc)
        /*002c*/ 	.word	0x00000000


	//----- nvinfo : EIATTR_FRAME_SIZE
	.align		4
.L_25:
        /*0030*/ 	.byte	0x04, 0x11
        /*0032*/ 	.short	(.L_27 - .L_26)
	.align		4
.L_26:
        /*0034*/ 	.word	index@(_ZN7cutlass13device_kernelINS_4gemm6kernel13GemmUniversalIN4cute5tupleIJiiiiEEENS1_10collective13CollectiveMmaINS1_35MainloopSm100TmaUmmaWarpSpecializedILi5ELi2ELi4ENS5_IJNS4_1CILi2EEESB_NSA_ILi1EEEEEEEENS5_IJNSA_ILi128EEENSA_ILi64EEENSA_ILi32EEEEEENS_10tfloat32_tENS5_IJlSC_lEEESJ_SK_NS4_8TiledMMAINS4_8MMA_AtomIJNS4_23SM100_MMA_TF32_2x1SM_SSISJ_SJ_fLi128ELi64ELNS4_4UMMA5MajorE0ELSP_0ELNSO_7ScaleInE0ELSQ_0EEEEEENS4_6LayoutINS5_IJSC_SC_SC_EEENS5_IJNSA_ILi0EEESV_SV_EEEEENS5_IJNS4_10UnderscoreESY_SY_EEEEENS4_28SM100_TMA_2SM_LOAD_MULTICASTENS4_14ComposedLayoutINS4_7SwizzleILi3ELi4ELi3EEENS4_18smem_ptr_flag_bitsILi32EEENST_INS5_IJNSA_ILi8EEESH_EEENS5_IJSH_SC_EEEEEEEvNS4_8identityENS4_18SM100_TMA_2SM_LOADES1B_vS1C_EENS_8epilogue10collective18CollectiveEpilogueINS1F_23Sm100TmaWarpSpecializedILi3ELi2ELi16ELb1ELb0EEEJNS5_IJSG_SG_SH_EEENS5_IJNST_ISG_SC_EENST_INS5_IJNSA_ILi16EEESB_EEENS5_IJSC_SH_EEEEEEEESJ_SK_SJ_SK_NS1F_6fusion15FusionCallbacksIS1J_NS1R_17LinearCombinationISJ_fSJ_fLNS_15FloatRoundStyleE2EEES1K_S1Q_JEEENS4_5SM1004TMEM4LOAD26SM100_TMEM_LOAD_32dp32b16xENS4_13SM90_TMA_LOADENS12_INS13_ILi2ELi4ELi3EEES16_NST_INS5_IJS17_S1M_EEENS5_IJS1M_SC_EEEEEEENS4_39AutoVectorizingCopyWithAssumedAlignmentILi128EEENS4_14SM90_TMA_STOREES26_S28_S28_EEEvvEEEEvNT_6ParamsE)
        /*0038*/ 	.word	0x00000000


	//----- nvinfo : EIATTR_MIN_STACK_SIZE
	.align		4
.L_27:
        /*003c*/ 	.byte	0x04, 0x12
        /*003e*/ 	.short	(.L_29 - .L_28)
	.align		4
.L_28:
        /*0040*/ 	.word	index@(_ZN7cutlass13device_kernelINS_4gemm6kernel13GemmUniversalIN4cute5tupleIJiiiiEEENS1_10collective13CollectiveMmaINS1_35MainloopSm100TmaUmmaWarpSpecializedILi5ELi2ELi4ENS5_IJNS4_1CILi2EEESB_NSA_ILi1EEEEEEEENS5_IJNSA_ILi128EEENSA_ILi64EEENSA_ILi32EEEEEENS_10tfloat32_tENS5_IJlSC_lEEESJ_SK_NS4_8TiledMMAINS4_8MMA_AtomIJNS4_23SM100_MMA_TF32_2x1SM_SSISJ_SJ_fLi128ELi64ELNS4_4UMMA5MajorE0ELSP_0ELNSO_7ScaleInE0ELSQ_0EEEEEENS4_6LayoutINS5_IJSC_SC_SC_EEENS5_IJNSA_ILi0EEESV_SV_EEEEENS5_IJNS4_10UnderscoreESY_SY_EEEEENS4_28SM100_TMA_2SM_LOAD_MULTICASTENS4_14ComposedLayoutINS4_7SwizzleILi3ELi4ELi3EEENS4_18smem_ptr_flag_bitsILi32EEENST_INS5_IJNSA_ILi8EEESH_EEENS5_IJSH_SC_EEEEEEEvNS4_8identityENS4_18SM100_TMA_2SM_LOADES1B_vS1C_EENS_8epilogue10collective18CollectiveEpilogueINS1F_23Sm100TmaWarpSpecializedILi3ELi2ELi16ELb1ELb0EEEJNS5_IJSG_SG_SH_EEENS5_IJNST_ISG_SC_EENST_INS5_IJNSA_ILi16EEESB_EEENS5_IJSC_SH_EEEEEEEESJ_SK_SJ_SK_NS1F_6fusion15FusionCallbacksIS1J_NS1R_17LinearCombinationISJ_fSJ_fLNS_15FloatRoundStyleE2EEES1K_S1Q_JEEENS4_5SM1004TMEM4LOAD26SM100_TMEM_LOAD_32dp32b16xENS4_13SM90_TMA_LOADENS12_INS13_ILi2ELi4ELi3EEES16_NST_INS5_IJS17_S1M_EEENS5_IJS1M_SC_EEEEEEENS4_39AutoVectorizingCopyWithAssumedAlignmentILi128EEENS4_14SM90_TMA_STOREES26_S28_S28_EEEvvEEEEvNT_6ParamsE)
        /*0044*/ 	.word	0x00000000
.L_29:


//--------------------- .nv.compat                --------------------------
	.section	.nv.compat,"",@"SHT_CUDA_COMPAT_INFO"
	.align	4
        /*0000*/ 	.byte	0x02, 0x09, 0x01, 0x00, 0x02, 0x02, 0x02, 0x00, 0x02, 0x05, 0x05, 0x00, 0x03, 0x07, 0x01, 0x01
        /*0010*/ 	.byte	0x02, 0x03, 0x01, 0x00, 0x02, 0x06, 0x01, 0x00, 0x04, 0x0b, 0x08, 0x00, 0x09, 0x00, 0x00, 0x00
        /*0020*/ 	.byte	0x00, 0x00, 0x00, 0x00


//--------------------- .nv.info._ZN7cutlass13device_kernelINS_4gemm6kernel13GemmUniversalIN4cute5tupleIJiiiiEEENS1_10collective13CollectiveMmaINS1_35MainloopSm100TmaUmmaWarpSpecializedILi5ELi2ELi4ENS5_IJNS4_1CILi2EEESB_NSA_ILi1EEEEEEEENS5_IJNSA_ILi128EEENSA_ILi64EEENSA_ILi32EEEEEENS_10tfloat32_tENS5_IJlSC_lEEESJ_SK_NS4_8TiledMMAINS4_8MMA_AtomIJNS4_23SM100_MMA_TF32_2x1SM_SSISJ_SJ_fLi128ELi64ELNS4_4UMMA5MajorE0ELSP_0ELNSO_7ScaleInE0ELSQ_0EEEEEENS4_6LayoutINS5_IJSC_SC_SC_EEENS5_IJNSA_ILi0EEESV_SV_EEEEENS5_IJNS4_10UnderscoreESY_SY_EEEEENS4_28SM100_TMA_2SM_LOAD_MULTICASTENS4_14ComposedLayoutINS4_7SwizzleILi3ELi4ELi3EEENS4_18smem_ptr_flag_bitsILi32EEENST_INS5_IJNSA_ILi8EEESH_EEENS5_IJSH_SC_EEEEEEEvNS4_8identityENS4_18SM100_TMA_2SM_LOADES1B_vS1C_EENS_8epilogue10collective18CollectiveEpilogueINS1F_23Sm100TmaWarpSpecializedILi3ELi2ELi16ELb1ELb0EEEJNS5_IJSG_SG_SH_EEENS5_IJNST_ISG_SC_EENST_INS5_IJNSA_ILi16EEESB_EEENS5_IJSC_SH_EEEEEEEESJ_SK_SJ_SK_NS1F_6fusion15FusionCallbacksIS1J_NS1R_17LinearCombinationISJ_fSJ_fLNS_15FloatRoundStyleE2EEES1K_S1Q_JEEENS4_5SM1004TMEM4LOAD26SM100_TMEM_LOAD_32dp32b16xENS4_13SM90_TMA_LOADENS12_INS13_ILi2ELi4ELi3EEES16_NST_INS5_IJS17_S1M_EEENS5_IJS1M_SC_EEEEEEENS4_39AutoVectorizingCopyWithAssumedAlignmentILi128EEENS4_14SM90_TMA_STOREES26_S28_S28_EEEvvEEEEvNT_6ParamsE --------------------------
	.section	.nv.info._ZN7cutlass13device_kernelINS_4gemm6kernel13GemmUniversalIN4cute5tupleIJiiiiEEENS1_10collective13CollectiveMmaINS1_35MainloopSm100TmaUmmaWarpSpecializedILi5ELi2ELi4ENS5_IJNS4_1CILi2EEESB_NSA_ILi1EEEEEEEENS5_IJNSA_ILi128EEENSA_ILi64EEENSA_ILi32EEEEEENS_10tfloat32_tENS5_IJlSC_lEEESJ_SK_NS4_8TiledMMAINS4_8MMA_AtomIJNS4_23SM100_MMA_TF32_2x1SM_SSISJ_SJ_fLi128ELi64ELNS4_4UMMA5MajorE0ELSP_0ELNSO_7ScaleInE0ELSQ_0EEEEEENS4_6LayoutINS5_IJSC_SC_SC_EEENS5_IJNSA_ILi0EEESV_SV_EEEEENS5_IJNS4_10UnderscoreESY_SY_EEEEENS4_28SM100_TMA_2SM_LOAD_MULTICASTENS4_14ComposedLayoutINS4_7SwizzleILi3ELi4ELi3EEENS4_18smem_ptr_flag_bitsILi32EEENST_INS5_IJNSA_ILi8EEESH_EEENS5_IJSH_SC_EEEEEEEvNS4_8identityENS4_18SM100_TMA_2SM_LOADES1B_vS1C_EENS_8epilogue10collective18CollectiveEpilogueINS1F_23Sm100TmaWarpSpecializedILi3ELi2ELi16ELb1ELb0EEEJNS5_IJSG_SG_SH_EEENS5_IJNST_ISG_SC_EENST_INS5_IJNSA_ILi16EEESB_EEENS5_IJSC_SH_EEEEEEEESJ_SK_SJ_SK_NS1F_6fusion15FusionCallbacksIS1J_NS1R_17LinearCombinationISJ_fSJ_fLNS_15FloatRoundStyleE2EEES1K_S1Q_JEEENS4_5SM1004TMEM4LOAD26SM100_TMEM_LOAD_32dp32b16xENS4_13SM90_TMA_LOADENS12_INS13_ILi2ELi4ELi3EEES16_NST_INS5_IJS17_S1M_EEENS5_IJS1M_SC_EEEEEEENS4_39AutoVectorizingCopyWithAssumedAlignmentILi128EEENS4_14SM90_TMA_STOREES26_S28_S28_EEEvvEEEEvNT_6ParamsE,"",@"SHT_CUDA_INFO"
	.sectionflags	@""
	.align	4


	//----- nvinfo : EIATTR_CUDA_API_VERSION
	.align		4
        /*0000*/ 	.byte	0x04, 0x37
        /*0002*/ 	.short	(.L_31 - .L_30)
.L_30:
        /*0004*/ 	.word	0x00000082


	//----- nvinfo : EIATTR_KPARAM_INFO
	.align		4
.L_31:
        /*0008*/ 	.byte	0x04, 0x17
        /*000a*/ 	.short	(.L_33 - .L_32)
.L_32:
        /*000c*/ 	.word	0x00000000
        /*0010*/ 	.short	0x0000
        /*0012*/ 	.short	0x0000
        /*0014*/ 	.byte	0x00, 0xf0, 0x01, 0x20


	//----- nvinfo : EIATTR_AT_ENTRY_FRAGMENTS
	.align		4
.L_33:
        /*0018*/ 	.byte	0x04, 0x4f
        /*001a*/ 	.short	(.L_35 - .L_34)


	//   ....[0]....
.L_34:
        /*001c*/ 	.word	0x00000007


	//----- nvinfo : EIATTR_RESERVED_SMEM_USED
	.align		4
.L_35:
        /*0020*/ 	.byte	0x01, 0x41
	.zero		2


	//----- nvinfo : EIATTR_SPARSE_MMA_MASK
	.align		4
        /*0024*/ 	.byte	0x03, 0x50
        /*0026*/ 	.short	0x0000


	//----- nvinfo : EIATTR_TCGEN05_2CTA_USED
	.align		4
        /*0028*/ 	.byte	0x01, 0x52
	.zero		2


	//----- nvinfo : EIATTR_MAXREG_COUNT
	.align		4
        /*002c*/ 	.byte	0x03, 0x1b
        /*002e*/ 	.short	0x00ff


	//----- nvinfo : EIATTR_NUM_BARRIERS
	.align		4
        /*0030*/ 	.byte	0x02, 0x4c
        /*0032*/ 	.byte	0x07
	.zero		1


	//----- nvinfo : EIATTR_EXTERNS
	.align		4
        /*0034*/ 	.byte	0x04, 0x0f
        /*0036*/ 	.short	(.L_37 - .L_36)


	//   ....[0]....
	.align		4
.L_36:
        /*0038*/ 	.word	index@(__assertfail)


	//----- nvinfo : EIATTR_MERCURY_ISA_VERSION
	.align		4
.L_37:
        /*003c*/ 	.byte	0x03, 0x5f
        /*003e*/ 	.short	0x0101


	//----- nvinfo : EIATTR_INT_WARP_WIDE_INSTR_OFFSETS
	.align		4
        /*0040*/ 	.byte	0x04, 0x31
        /*0042*/ 	.short	(.L_39 - .L_38)


	//   ....[0]....
.L_38:
        /*0044*/ 	.word	0x00000de0


	//   ....[1]....
        /*0048*/ 	.word	0x00000e90


	//   ....[2]....
        /*004c*/ 	.word	0x00004410


	//   ....[3]....
        /*0050*/ 	.word	0x00004430


	//   ....[4]....
        /*0054*/ 	.word	0x00004460


	//   ....[5]....
        /*0058*/ 	.word	0x00005020


	//   ....[6]....
        /*005c*/ 	.word	0x000050e0


	//   ....[7]....
        /*0060*/ 	.word	0x00005150


	//   ....[8]....
        /*0064*/ 	.word	0x00005280


	//   ....[9]....
        /*0068*/ 	.word	0x00005380


	//   ....[10]....
        /*006c*/ 	.word	0x000053c0


	//----- nvinfo : EIATTR_COOP_GROUP_MASK_REGIDS
	.align		4
.L_39:
        /*0070*/ 	.byte	0x04, 0x29
        /*0072*/ 	.short	(.L_41 - .L_40)


	//   ....[0]....
.L_40:
        /*0074*/ 	.word	0xffffffff


	//   ....[1]....
        /*0078*/ 	.word	0xffffffff


	//   ....[2]....
        /*007c*/ 	.word	0xffffffff


	//   ....[3]....
        /*0080*/ 	.word	0xffffffff


	//   ....[4]....
        /*0084*/ 	.word	0xffffffff


	//   ....[5]....
        /*0088*/ 	.word	0xffffffff


	//   ....[6]....
        /*008c*/ 	.word	0xffffffff


	//   ....[7]....
        /*0090*/ 	.word	0xffffffff


	//   ....[8]....
        /*0094*/ 	.word	0xffffffff


	//   ....[9]....
        /*0098*/ 	.word	0xffffffff


	//   ....[10]....
        /*009c*/ 	.word	0xffffffff


	//   ....[11]....
        /*00a0*/ 	.word	0xffffffff


	//   ....[12]....
        /*00a4*/ 	.word	0xffffffff


	//   ....[13]....
        /*00a8*/ 	.word	0xffffffff


	//----- nvinfo : EIATTR_COOP_GROUP_INSTR_OFFSETS
	.align		4
.L_41:
        /*00ac*/ 	.byte	0x04, 0x28
        /*00ae*/ 	.short	(.L_43 - .L_42)


	//   ....[0]....
.L_42:
        /*00b0*/ 	.word	0x000000b0


	//   ....[1]....
        /*00b4*/ 	.word	0x00000520


	//   ....[2]....
        /*00b8*/ 	.word	0x00000710


	//   ....[3]....
        /*00bc*/ 	.word	0x00000890


	//   ....[4]....
        /*00c0*/ 	.word	0x00000990


	//   ....[5]....
        /*00c4*/ 	.word	0x00000b00


	//   ....[6]....
        /*00c8*/ 	.word	0x00000ca0


	//   ....[7]....
        /*00cc*/ 	.word	0x00000f00


	//   ....[8]....
        /*00d0*/ 	.word	0x00002280


	//   ....[9]....
        /*00d4*/ 	.word	0x000031f0


	//   ....[10]....
        /*00d8*/ 	.word	0x000036c0


	//   ....[11]....
        /*00dc*/ 	.word	0x000036f0


	//   ....[12]....
        /*00e0*/ 	.word	0x00004310


	//   ....[13]....
        /*00e4*/ 	.word	0x00004520


	//----- nvinfo : EIATTR_VRC_CTA_INIT_COUNT
	.align		4
.L_43:
        /*00e8*/ 	.byte	0x02, 0x4a
        /*00ea*/ 	.byte	0x80
	.zero		1


	//----- nvinfo : EIATTR_SYSCALL_OFFSETS
	.align		4
        /*00ec*/ 	.byte	0x04, 0x46
        /*00ee*/ 	.short	(.L_45 - .L_44)


	//   ....[0]....
.L_44:
        /*00f0*/ 	.word	0x000060f0


	//   ....[1]....
        /*00f4*/ 	.word	0x000061e0


	//   ....[2]....
        /*00f8*/ 	.word	0x00006a80


	//   ....[3]....
        /*00fc*/ 	.word	0x000074a0


	//----- nvinfo : EIATTR_MBARRIER_INSTR_OFFSETS
	.align		4
.L_45:
        /*0100*/ 	.byte	0x04, 0x39
        /*0102*/ 	.short	(.L_47 - .L_46)


	//   ....[0]....
.L_46:
        /*0104*/ 	.word	0x00000660
        /*0108*/ 	.word	0x000000ff
        /*010c*/ 	.word	0x00000000
        /*0110*/ 	.short	0x0100
        /*0112*/ 	.byte	0x04
	.zero		1


	//   ....[1]....
        /*0114*/ 	.word	0x00000670
        /*0118*/ 	.word	0x000000ff
        /*011c*/ 	.word	0x00000028
        /*0120*/ 	.short	0x0100
        /*0122*/ 	.byte	0x04
	.zero		1


	//   ....[2]....
        /*0124*/ 	.word	0x00000680
        /*0128*/ 	.word	0x000000ff
        /*012c*/ 	.word	0x00000008
        /*0130*/ 	.short	0x0100
        /*0132*/ 	.byte	0x04
	.zero		1


	//   ....[3]....
        /*0134*/ 	.word	0x00000690
        /*0138*/ 	.word	0x000000ff
        /*013c*/ 	.word	0x00000030
        /*0140*/ 	.short	0x0100
        /*0142*/ 	.byte	0x04
	.zero		1


	//   ....[4]....
        /*0144*/ 	.word	0x000006a0
        /*0148*/ 	.word	0x000000ff
        /*014c*/ 	.word	0x00000010
        /*0150*/ 	.short	0x0100
        /*0152*/ 	.byte	0x04
	.zero		1


	//   ....[5]....
        /*0154*/ 	.word	0x000006b0
        /*0158*/ 	.word	0x000000ff
        /*015c*/ 	.word	0x00000038
        /*0160*/ 	.short	0x0100
        /*0162*/ 	.byte	0x04
	.zero		1


	//   ....[6]....
        /*0164*/ 	.word	0x000006c0
        /*0168*/ 	.word	0x000000ff
        /*016c*/ 	.word	0x00000018
        /*0170*/ 	.short	0x0100
        /*0172*/ 	.byte	0x04
	.zero		1


	//   ....[7]....
        /*0174*/ 	.word	0x000006d0
        /*0178*/ 	.word	0x000000ff
        /*017c*/ 	.word	0x00000040
        /*0180*/ 	.short	0x0100
        /*0182*/ 	.byte	0x04
	.zero		1


	//   ....[8]....
        /*0184*/ 	.word	0x000006e0
        /*0188*/ 	.word	0x000000ff
        /*018c*/ 	.word	0x00000020
        /*0190*/ 	.short	0x0100
        /*0192*/ 	.byte	0x04
	.zero		1


	//   ....[9]....
        /*0194*/ 	.word	0x000006f0
        /*0198*/ 	.word	0x000000ff
        /*019c*/ 	.word	0x00000048
        /*01a0*/ 	.short	0x0100
        /*01a2*/ 	.byte	0x04
	.zero		1


	//   ....[10]....
        /*01a4*/ 	.word	0x00000820
        /*01a8*/ 	.word	0x000000ff
        /*01ac*/ 	.word	0x00000050
        /*01b0*/ 	.short	0x0100
        /*01b2*/ 	.byte	0x04
	.zero		1


	//   ....[11]....
        /*01b4*/ 	.word	0x00000830
        /*01b8*/ 	.word	0x000000ff
        /*01bc*/ 	.word	0x00000068
        /*01c0*/ 	.short	0x0100
        /*01c2*/ 	.byte	0x04
	.zero		1


	//   ....[12]....
        /*01c4*/ 	.word	0x00000840
        /*01c8*/ 	.word	0x000000ff
        /*01cc*/ 	.word	0x00000058
        /*01d0*/ 	.short	0x0100
        /*01d2*/ 	.byte	0x04
	.zero		1


	//   ....[13]....
        /*01d4*/ 	.word	0x00000850
        /*01d8*/ 	.word	0x000000ff
        /*01dc*/ 	.word	0x00000070
        /*01e0*/ 	.short	0x0100
        /*01e2*/ 	.byte	0x04
	.zero		1


	//   ....[14]....
        /*01e4*/ 	.word	0x00000860
        /*01e8*/ 	.word	0x000000ff
        /*01ec*/ 	.word	0x00000060
        /*01f0*/ 	.short	0x0100
        /*01f2*/ 	.byte	0x04
	.zero		1


	//   ....[15]....
        /*01f4*/ 	.word	0x00000870
        /*01f8*/ 	.word	0x000000ff
        /*01fc*/ 	.word	0x00000078
        /*0200*/ 	.short	0x0100
        /*0202*/ 	.byte	0x04
	.zero		1


	//   ....[16]....
        /*0204*/ 	.word	0x00000960
        /*0208*/ 	.word	0x000000ff
        /*020c*/ 	.word	0x00000080
        /*0210*/ 	.short	0x0100
        /*0212*/ 	.byte	0x06
	.zero		1


	//   ....[17]....
        /*0214*/ 	.word	0x00000970
        /*0218*/ 	.word	0x000000ff
        /*021c*/ 	.word	0x00000088
        /*0220*/ 	.short	0x0100
        /*0222*/ 	.byte	0x06
	.zero		1


	//   ....[18]....
        /*0224*/ 	.word	0x00000ab0
        /*0228*/ 	.word	0x000000ff
        /*022c*/ 	.word	0x00000090
        /*0230*/ 	.short	0x0100
        /*0232*/ 	.byte	0x06
	.zero		1


	//   ....[19]....
        /*0234*/ 	.word	0x00000ac0
        /*0238*/ 	.word	0x000000ff
        /*023c*/ 	.word	0x000000a0
        /*0240*/ 	.short	0x0100
        /*0242*/ 	.byte	0x06
	.zero		1


	//   ....[20]....
        /*0244*/ 	.word	0x00000ad0
        /*0248*/ 	.word	0x000000ff
        /*024c*/ 	.word	0x00000098
        /*0250*/ 	.short	0x0100
        /*0252*/ 	.byte	0x06
	.zero		1


	//   ....[21]....
        /*0254*/ 	.word	0x00000ae0
        /*0258*/ 	.word	0x000000ff
        /*025c*/ 	.word	0x000000a8
        /*0260*/ 	.short	0x0100
        /*0262*/ 	.byte	0x06
	.zero		1


	//   ....[22]....
        /*0264*/ 	.word	0x00000c10
        /*0268*/ 	.word	0x000000ff
        /*026c*/ 	.word	0x000000b0
        /*0270*/ 	.short	0x0100
        /*0272*/ 	.byte	0x04
	.zero		1


	//   ....[23]....
        /*0274*/ 	.word	0x00000c20
        /*0278*/ 	.word	0x000000ff
        /*027c*/ 	.word	0x000000d0
        /*0280*/ 	.short	0x0100
        /*0282*/ 	.byte	0x04
	.zero		1


	//   ....[24]....
        /*0284*/ 	.word	0x00000c30
        /*0288*/ 	.word	0x000000ff
        /*028c*/ 	.word	0x000000b8
        /*0290*/ 	.short	0x0100
        /*0292*/ 	.byte	0x04
	.zero		1


	//   ....[25]....
        /*0294*/ 	.word	0x00000c40
        /*0298*/ 	.word	0x000000ff
        /*029c*/ 	.word	0x000000d8
        /*02a0*/ 	.short	0x0100
        /*02a2*/ 	.byte	0x04
	.zero		1


	//   ....[26]....
        /*02a4*/ 	.word	0x00000c50
        /*02a8*/ 	.word	0x000000ff
        /*02ac*/ 	.word	0x000000c0
        /*02b0*/ 	.short	0x0100
        /*02b2*/ 	.byte	0x04
	.zero		1


	//   ....[27]....
        /*02b4*/ 	.word	0x00000c60
        /*02b8*/ 	.word	0x000000ff
        /*02bc*/ 	.word	0x000000e0
        /*02c0*/ 	.short	0x0100
        /*02c2*/ 	.byte	0x04
	.zero		1


	//   ....[28]....
        /*02c4*/ 	.word	0x00000c70
        /*02c8*/ 	.word	0x000000ff
        /*02cc*/ 	.word	0x000000c8
        /*02d0*/ 	.short	0x0100
        /*02d2*/ 	.byte	0x04
	.zero		1


	//   ....[29]....
        /*02d4*/ 	.word	0x00000c80
        /*02d8*/ 	.word	0x000000ff
        /*02dc*/ 	.word	0x000000e8
        /*02e0*/ 	.short	0x0100
        /*02e2*/ 	.byte	0x04
	.zero		1


	//   ....[30]....
        /*02e4*/ 	.word	0x00000d80
        /*02e8*/ 	.word	0x000000ff
        /*02ec*/ 	.word	0x000000f0
        /*02f0*/ 	.short	0x0100
        /*02f2*/ 	.byte	0x04
	.zero		1


	//   ....[31]....
        /*02f4*/ 	.word	0x00000d90
        /*02f8*/ 	.word	0x000000ff
        /*02fc*/ 	.word	0x00000100
        /*0300*/ 	.short	0x0100
        /*0302*/ 	.byte	0x04
	.zero		1


	//   ....[32]....
        /*0304*/ 	.word	0x00000da0
        /*0308*/ 	.word	0x000000ff
        /*030c*/ 	.word	0x000000f8
        /*0310*/ 	.short	0x0100
        /*0312*/ 	.byte	0x04
	.zero		1


	//   ....[33]....
        /*0314*/ 	.word	0x00000db0
        /*0318*/ 	.word	0x000000ff
        /*031c*/ 	.word	0x00000108
        /*0320*/ 	.short	0x0100
        /*0322*/ 	.byte	0x04
	.zero		1


	//   ....[34]....
        /*0324*/ 	.word	0x00000eb0
        /*0328*/ 	.word	0x000000ff
        /*032c*/ 	.word	0x00000110
        /*0330*/ 	.short	0x0100
        /*0332*/ 	.byte	0x06
	.zero		1


	//   ....[35]....
        /*0334*/ 	.word	0x00001ac0
        /*0338*/ 	.word	0x00000000
        /*033c*/ 	.word	0x00000100
        /*0340*/ 	.short	0x010a
        /*0342*/ 	.byte	0xff
	.zero		1


	//   ....[36]....
        /*0344*/ 	.word	0x00001ae0
        /*0348*/ 	.word	0x00000000
        /*034c*/ 	.word	0x000000f0
        /*0350*/ 	.short	0x0101
        /*0352*/ 	.byte	0xff
	.zero		1


	//   ....[37]....
        /*0354*/ 	.word	0x00001b90
        /*0358*/ 	.word	0x000000ff
        /*035c*/ 	.word	0x00000028
        /*0360*/ 	.short	0x010a
        /*0362*/ 	.byte	0x04
	.zero		1


	//   ....[38]....
        /*0364*/ 	.word	0x00001c60
        /*0368*/ 	.word	0x000000ff
        /*036c*/ 	.word	0x00000028
        /*0370*/ 	.short	0x010a
        /*0372*/ 	.byte	0x21
	.zero		1


	//   ....[39]....
        /*0374*/ 	.word	0x00001e10
        /*0378*/ 	.word	0x000000ff
        /*037c*/ 	.word	0x00000028
        /*0380*/ 	.short	0x010a
        /*0382*/ 	.byte	0x05
	.zero		1


	//   ....[40]....
        /*0384*/ 	.word	0x00001f30
        /*0388*/ 	.word	0x000000ff
        /*038c*/ 	.word	0x00000088
        /*0390*/ 	.short	0x0101
        /*0392*/ 	.byte	0x0d
	.zero		1


	//   ....[41]....
        /*0394*/ 	.word	0x00001f50
        /*0398*/ 	.word	0x000000ff
        /*039c*/ 	.word	0x00000028
        /*03a0*/ 	.short	0x010a
        /*03a2*/ 	.byte	0x04
	.zero		1


	//   ....[42]....
        /*03a4*/ 	.word	0x00001fd0
        /*03a8*/ 	.word	0x000000ff
        /*03ac*/ 	.word	0x00000028
        /*03b0*/ 	.short	0x010a
        /*03b2*/ 	.byte	0x11
	.zero		1


	//   ....[43]....
        /*03b4*/ 	.word	0x00002170
        /*03b8*/ 	.word	0x000000ff
        /*03bc*/ 	.word	0x00000028
        /*03c0*/ 	.short	0x010a
        /*03c2*/ 	.byte	0x05
	.zero		1


	//   ....[44]....
        /*03c4*/ 	.word	0x000022b0
        /*03c8*/ 	.word	0x00000003
        /*03cc*/ 	.word	0x00000090
        /*03d0*/ 	.short	0x010a
        /*03d2*/ 	.byte	0xff
	.zero		1


	//   ....[45]....
        /*03d4*/ 	.word	0x00002400
        /*03d8*/ 	.word	0x00000000
        /*03dc*/ 	.word	0x00000000
        /*03e0*/ 	.short	0x0101
        /*03e2*/ 	.byte	0xff
	.zero		1


	//   ....[46]....
        /*03e4*/ 	.word	0x000029b0
        /*03e8*/ 	.word	0x000000ff
        /*03ec*/ 	.word	0x00000000
        /*03f0*/ 	.short	0x010a
        /*03f2*/ 	.byte	0x04
	.zero		1


	//   ....[47]....
        /*03f4*/ 	.word	0x00002a40
        /*03f8*/ 	.word	0x000000ff
        /*03fc*/ 	.word	0x00000000
        /*0400*/ 	.short	0x010a
        /*0402*/ 	.byte	0x05
	.zero		1


	//   ....[48]....
        /*0404*/ 	.word	0x00002ad0
        /*0408*/ 	.word	0x000000ff
        /*040c*/ 	.word	0x00000000
        /*0410*/ 	.short	0x010a
        /*0412*/ 	.byte	0x05
	.zero		1


	//   ....[49]....
        /*0414*/ 	.word	0x00002b60
        /*0418*/ 	.word	0x000000ff
        /*041c*/ 	.word	0x00000000
        /*0420*/ 	.short	0x010a
        /*0422*/ 	.byte	0x05
	.zero		1


	//   ....[50]....
        /*0424*/ 	.word	0x00002c00
        /*0428*/ 	.word	0x00000000
        /*042c*/ 	.word	0x00000000
        /*0430*/ 	.short	0x010a
        /*0432*/ 	.byte	0xff
	.zero		1


	//   ....[51]....
        /*0434*/ 	.word	0x00002d40
        /*0438*/ 	.word	0x00000002
        /*043c*/ 	.word	0x000000f0
        /*0440*/ 	.short	0x010a
        /*0442*/ 	.byte	0xff
	.zero		1


	//   ....[52]....
        /*0444*/ 	.word	0x00002da0
        /*0448*/ 	.word	0x00000004
        /*044c*/ 	.word	0x00000000
        /*0450*/ 	.short	0x0101
        /*0452*/ 	.byte	0xff
	.zero		1


	//   ....[53]....
        /*0454*/ 	.word	0x00002dc0
        /*0458*/ 	.word	0x000000ff
        /*045c*/ 	.word	0x000000a0
        /*0460*/ 	.short	0x010a
        /*0462*/ 	.byte	0x04
	.zero		1


	//   ....[54]....
        /*0464*/ 	.word	0x00002ee0
        /*0468*/ 	.word	0x00000002
        /*046c*/ 	.word	0x00000090
        /*0470*/ 	.short	0x010a
        /*0472*/ 	.byte	0xff
	.zero		1


	//   ....[55]....
        /*0474*/ 	.word	0x00002ff0
        /*0478*/ 	.word	0x00000002
        /*047c*/ 	.word	0x00000000
        /*0480*/ 	.short	0x0101
        /*0482*/ 	.byte	0xff
	.zero		1


	//   ....[56]....
        /*0484*/ 	.word	0x00003080
        /*0488*/ 	.word	0x000000ff
        /*048c*/ 	.word	0x000000a0
        /*0490*/ 	.short	0x0106
        /*0492*/ 	.byte	0x04
	.zero		1


	//   ....[57]....
        /*0494*/ 	.word	0x000030a0
        /*0498*/ 	.word	0x000000ff
        /*049c*/ 	.word	0x000000a0
        /*04a0*/ 	.short	0x010a
        /*04a2*/ 	.byte	0x04
	.zero		1


	//   ....[58]....
        /*04a4*/ 	.word	0x00003130
        /*04a8*/ 	.word	0x000000ff
        /*04ac*/ 	.word	0x000000a0
        /*04b0*/ 	.short	0x0106
        /*04b2*/ 	.byte	0x07
	.zero		1


	//   ....[59]....
        /*04b4*/ 	.word	0x00003170
        /*04b8*/ 	.word	0x00000000
        /*04bc*/ 	.word	0x000000a0
        /*04c0*/ 	.short	0x010a
        /*04c2*/ 	.byte	0xff
	.zero		1


	//   ....[60]....
        /*04c4*/ 	.word	0x000033c0
        /*04c8*/ 	.word	0x000000ff
        /*04cc*/ 	.word	0x00000008
        /*04d0*/ 	.short	0x010a
        /*04d2*/ 	.byte	0x05
	.zero		1


	//   ....[61]....
        /*04d4*/ 	.word	0x000033e0
        /*04d8*/ 	.word	0x000000ff
        /*04dc*/ 	.word	0x00000008
        /*04e0*/ 	.short	0x010a
        /*04e2*/ 	.byte	0x05
	.zero		1


	//   ....[62]....
        /*04e4*/ 	.word	0x00003570
        /*04e8*/ 	.word	0x000000ff
        /*04ec*/ 	.word	0x00000008
        /*04f0*/ 	.short	0x010a
        /*04f2*/ 	.byte	0x05
	.zero		1


	//   ....[63]....
        /*04f4*/ 	.word	0x00003590
        /*04f8*/ 	.word	0x000000ff
        /*04fc*/ 	.word	0x00000008
        /*0500*/ 	.short	0x010a
        /*0502*/ 	.byte	0x05
	.zero		1


	//   ....[64]....
        /*0504*/ 	.word	0x00003650
        /*0508*/ 	.word	0x000000ff
        /*050c*/ 	.word	0x00000000
        /*0510*/ 	.short	0x0101
        /*0512*/ 	.byte	0x04
	.zero		1


	//   ....[65]....
        /*0514*/ 	.word	0x00003990
        /*0518*/ 	.word	0x00000000
        /*051c*/ 	.word	0x00000090
        /*0520*/ 	.short	0x010a
        /*0522*/ 	.byte	0xff
	.zero		1


	//   ....[66]....
        /*0524*/ 	.word	0x00003a50
        /*0528*/ 	.word	0x00000000
        /*052c*/ 	.word	0x00000000
        /*0530*/ 	.short	0x0101
        /*0532*/ 	.byte	0xff
	.zero		1


	//   ....[67]....
        /*0534*/ 	.word	0x00003b10
        /*0538*/ 	.word	0x000000ff
        /*053c*/ 	.word	0x00000000
        /*0540*/ 	.short	0x010a
        /*0542*/ 	.byte	0x04
	.zero		1


	//   ....[68]....
        /*0544*/ 	.word	0x00003b20
        /*0548*/ 	.word	0x000000ff
        /*054c*/ 	.word	0x000000d0
        /*0550*/ 	.short	0x010a
        /*0552*/ 	.byte	0x1f
	.zero		1


	//   ....[69]....
        /*0554*/ 	.word	0x00003bd0
        /*0558*/ 	.word	0x000000ff
        /*055c*/ 	.word	0x00000000
        /*0560*/ 	.short	0x010a
        /*0562*/ 	.byte	0x05
	.zero		1


	//   ....[70]....
        /*0564*/ 	.word	0x00003d00
        /*0568*/ 	.word	0x000000ff
        /*056c*/ 	.word	0x00000000
        /*0570*/ 	.short	0x010a
        /*0572*/ 	.byte	0x04
	.zero		1


	//   ....[71]....
        /*0574*/ 	.word	0x00004000
        /*0578*/ 	.word	0x000000ff
        /*057c*/ 	.word	0x00000000
        /*0580*/ 	.short	0x010a
        /*0582*/ 	.byte	0x04
	.zero		1


	//   ....[72]....
        /*0584*/ 	.word	0x00004090
        /*0588*/ 	.word	0x000000ff
        /*058c*/ 	.word	0x00000000
        /*0590*/ 	.short	0x010a
        /*0592*/ 	.byte	0x05
	.zero		1


	//   ....[73]....
        /*0594*/ 	.word	0x00004120
        /*0598*/ 	.word	0x000000ff
        /*059c*/ 	.word	0x00000000
        /*05a0*/ 	.short	0x010a
        /*05a2*/ 	.byte	0x05
	.zero		1


	//   ....[74]....
        /*05a4*/ 	.word	0x000041c0
        /*05a8*/ 	.word	0x00000000
        /*05ac*/ 	.word	0x00000000
        /*05b0*/ 	.short	0x010a
        /*05b2*/ 	.byte	0xff
	.zero		1


	//   ....[75]....
        /*05b4*/ 	.word	0x00004200
        /*05b8*/ 	.word	0x00000000
        /*05bc*/ 	.word	0x00000000
        /*05c0*/ 	.short	0x010a
        /*05c2*/ 	.byte	0xff
	.zero		1


	//   ....[76]....
        /*05c4*/ 	.word	0x00004270
        /*05c8*/ 	.word	0x000000ff
        /*05cc*/ 	.word	0x00000000
        /*05d0*/ 	.short	0x0101
        /*05d2*/ 	.byte	0x04
	.zero		1


	//   ....[77]....
        /*05d4*/ 	.word	0x000042b0
        /*05d8*/ 	.word	0x000000ff
        /*05dc*/ 	.word	0x00000110
        /*05e0*/ 	.short	0x010a
        /*05e2*/ 	.byte	0x1a
	.zero		1


	//   ....[78]....
        /*05e4*/ 	.word	0x00004300
        /*05e8*/ 	.word	0x000000ff
        /*05ec*/ 	.word	0x00000000
        /*05f0*/ 	.short	0x0101
        /*05f2*/ 	.byte	0x04
	.zero		1


	//   ....[79]....
        /*05f4*/ 	.word	0x00004770
        /*05f8*/ 	.word	0x0000000c
        /*05fc*/ 	.word	0x00000090
        /*0600*/ 	.short	0x010a
        /*0602*/ 	.byte	0xff
	.zero		1


	//   ....[80]....
        /*0604*/ 	.word	0x000048e0
        /*0608*/ 	.word	0x00000000
        /*060c*/ 	.word	0x00000000
        /*0610*/ 	.short	0x0101
        /*0612*/ 	.byte	0xff
	.zero		1


	//   ....[81]....
        /*0614*/ 	.word	0x00004d60
        /*0618*/ 	.word	0x000000ff
        /*061c*/ 	.word	0x00000088
        /*0620*/ 	.short	0x010a
        /*0622*/ 	.byte	0x1d
	.zero		1


	//   ....[82]....
        /*0624*/ 	.word	0x00004f20
        /*0628*/ 	.word	0x000000ff
        /*062c*/ 	.word	0x00000068
        /*0630*/ 	.short	0x010a
        /*0632*/ 	.byte	0x04
	.zero		1


	//   ....[83]....
        /*0634*/ 	.word	0x00005170
        /*0638*/ 	.word	0x000000ff
        /*063c*/ 	.word	0x00000050
        /*0640*/ 	.short	0x010b
        /*0642*/ 	.byte	0x04
	.zero		1


	//   ....[84]....
        /*0644*/ 	.word	0x00005180
        /*0648*/ 	.word	0x000000ff
        /*064c*/ 	.word	0x00000000
        /*0650*/ 	.short	0x0101
        /*0652*/ 	.byte	0x10
	.zero		1


	//   ....[85]....
        /*0654*/ 	.word	0x00005190
        /*0658*/ 	.word	0x000000ff
        /*065c*/ 	.word	0x00000068
        /*0660*/ 	.short	0x010a
        /*0662*/ 	.byte	0x05
	.zero		1


	//   ....[86]....
        /*0664*/ 	.word	0x000053e0
        /*0668*/ 	.word	0x000000ff
        /*066c*/ 	.word	0x00000050
        /*0670*/ 	.short	0x010b
        /*0672*/ 	.byte	0x05
	.zero		1


	//   ....[87]....
        /*0674*/ 	.word	0x000053f0
        /*0678*/ 	.word	0x000000ff
        /*067c*/ 	.word	0x00000000
        /*0680*/ 	.short	0x0101
        /*0682*/ 	.byte	0x04
	.zero		1


	//   ....[88]....
        /*0684*/ 	.word	0x000054b0
        /*0688*/ 	.word	0x000000ff
        /*068c*/ 	.word	0x00000000
        /*0690*/ 	.short	0x010a
        /*0692*/ 	.byte	0x04
	.zero		1


	//   ....[89]....
        /*0694*/ 	.word	0x00005540
        /*0698*/ 	.word	0x000000ff
        /*069c*/ 	.word	0x00000000
        /*06a0*/ 	.short	0x010a
        /*06a2*/ 	.byte	0x05
	.zero		1


	//   ....[90]....
        /*06a4*/ 	.word	0x000055e0
        /*06a8*/ 	.word	0x00000000
        /*06ac*/ 	.word	0x00000000
        /*06b0*/ 	.short	0x010a
        /*06b2*/ 	.byte	0xff
	.zero		1


	//   ....[91]....
        /*06b4*/ 	.word	0x00005980
        /*06b8*/ 	.word	0x00000003
        /*06bc*/ 	.word	0x00000090
        /*06c0*/ 	.short	0x010a
        /*06c2*/ 	.byte	0xff
	.zero		1


	//   ....[92]....
        /*06c4*/ 	.word	0x00005b00
        /*06c8*/ 	.word	0x00000000
        /*06cc*/ 	.word	0x00000000
        /*06d0*/ 	.short	0x0101
        /*06d2*/ 	.byte	0xff
	.zero		1


	//   ....[93]....
        /*06d4*/ 	.word	0x000066d0
        /*06d8*/ 	.word	0x00000000
        /*06dc*/ 	.word	0x00000050
        /*06e0*/ 	.short	0x010a
        /*06e2*/ 	.byte	0xff
	.zero		1


	//   ....[94]....
        /*06e4*/ 	.word	0x00006740
        /*06e8*/ 	.word	0x00000048
        /*06ec*/ 	.word	0x000000b0
        /*06f0*/ 	.short	0x010a
        /*06f2*/ 	.byte	0xff
	.zero		1


	//   ....[95]....
        /*06f4*/ 	.word	0x00006830
        /*06f8*/ 	.word	0x00000000
        /*06fc*/ 	.word	0x00000050
        /*0700*/ 	.short	0x010a
        /*0702*/ 	.byte	0xff
	.zero		1


	//   ....[96]....
        /*0704*/ 	.word	0x00006960
        /*0708*/ 	.word	0x00000048
        /*070c*/ 	.word	0x000000b0
        /*0710*/ 	.short	0x010a
        /*0712*/ 	.byte	0xff
	.zero		1


	//   ....[97]....
        /*0714*/ 	.word	0x000071e0
        /*0718*/ 	.word	0x00000000
        /*071c*/ 	.word	0x00000000
        /*0720*/ 	.short	0x0101
        /*0722*/ 	.byte	0xff
	.zero		1


	//   ....[98]....
        /*0724*/ 	.word	0x000071f0
        /*0728*/ 	.word	0x00000003
        /*072c*/ 	.word	0x00000050
        /*0730*/ 	.short	0x010a
        /*0732*/ 	.byte	0xff
	.zero		1


	//   ....[99]....
        /*0734*/ 	.word	0x000072c0
        /*0738*/ 	.word	0x00000003
        /*073c*/ 	.word	0x00000050
        /*0740*/ 	.short	0x010a
        /*0742*/ 	.byte	0xff
	.zero		1


	//   ....[100]....
        /*0744*/ 	.word	0x00007620
        /*0748*/ 	.word	0x0000004a
        /*074c*/ 	.word	0x00000000
        /*0750*/ 	.short	0x0101
        /*0752*/ 	.byte	0xff
	.zero		1


	//   ....[101]....
        /*0754*/ 	.word	0x00007cc0
        /*0758*/ 	.word	0x00000002
        /*075c*/ 	.word	0x00000000
        /*0760*/ 	.short	0x0101
        /*0762*/ 	.byte	0xff
	.zero		1


	//   ....[102]....
        /*0764*/ 	.word	0x00007f60
        /*0768*/ 	.word	0x000000ff
        /*076c*/ 	.word	0x00000000
        /*0770*/ 	.short	0x0101
        /*0772*/ 	.byte	0x04
	.zero		1


	//   ....[103]....
        /*0774*/ 	.word	0x00007f80
        /*0778*/ 	.word	0x00000000
        /*077c*/ 	.word	0x00000100
        /*0780*/ 	.short	0x010a
        /*0782*/ 	.byte	0xff
	.zero		1


	//   ....[104]....
        /*0784*/ 	.word	0x00007fe0
        /*0788*/ 	.word	0x00000000
        /*078c*/ 	.word	0x00000028
        /*0790*/ 	.short	0x010a
        /*0792*/ 	.byte	0xff
	.zero		1


	//   ....[105]....
        /*0794*/ 	.word	0x00008040
        /*0798*/ 	.word	0x00000000
        /*079c*/ 	.word	0x00000028
        /*07a0*/ 	.short	0x010a
        /*07a2*/ 	.byte	0xff
	.zero		1


	//   ....[106]....
        /*07a4*/ 	.word	0x00008090
        /*07a8*/ 	.word	0x00000003
        /*07ac*/ 	.word	0x00000090
        /*07b0*/ 	.short	0x010a
        /*07b2*/ 	.byte	0xff
	.zero		1


	//   ....[107]....
        /*07b4*/ 	.word	0x000080f0
        /*07b8*/ 	.word	0x00000000
        /*07bc*/ 	.word	0x00000000
        /*07c0*/ 	.short	0x010a
        /*07c2*/ 	.byte	0xff
	.zero		1


	//   ....[108]....
        /*07c4*/ 	.word	0x00008150
        /*07c8*/ 	.word	0x00000000
        /*07cc*/ 	.word	0x00000000
        /*07d0*/ 	.short	0x010a
        /*07d2*/ 	.byte	0xff
	.zero		1


	//   ....[109]....
        /*07d4*/ 	.word	0x000081b0
        /*07d8*/ 	.word	0x00000000
        /*07dc*/ 	.word	0x00000000
        /*07e0*/ 	.short	0x010a
        /*07e2*/ 	.byte	0xff
	.zero		1


	//   ....[110]....
        /*07e4*/ 	.word	0x00008210
        /*07e8*/ 	.word	0x00000000
        /*07ec*/ 	.word	0x00000000
        /*07f0*/ 	.short	0x010a
        /*07f2*/ 	.byte	0xff
	.zero		1


	//   ....[111]....
        /*07f4*/ 	.word	0x00008260
        /*07f8*/ 	.word	0x00000002
        /*07fc*/ 	.word	0x000000f0
        /*0800*/ 	.short	0x010a
        /*0802*/ 	.byte	0xff
	.zero		1


	//   ....[112]....
        /*0804*/ 	.word	0x000082c0
        /*0808*/ 	.word	0x00000002
        /*080c*/ 	.word	0x000000a0
        /*0810*/ 	.short	0x010a
        /*0812*/ 	.byte	0xff
	.zero		1


	//   ....[113]....
        /*0814*/ 	.word	0x00008310
        /*0818*/ 	.word	0x00000002
        /*081c*/ 	.word	0x00000090
        /*0820*/ 	.short	0x010a
        /*0822*/ 	.byte	0xff
	.zero		1


	//   ....[114]....
        /*0824*/ 	.word	0x00008370
        /*0828*/ 	.word	0x00000000
        /*082c*/ 	.word	0x000000a0
        /*0830*/ 	.short	0x010a
        /*0832*/ 	.byte	0xff
	.zero		1


	//   ....[115]....
        /*0834*/ 	.word	0x000083d0
        /*0838*/ 	.word	0x00000000
        /*083c*/ 	.word	0x00000008
        /*0840*/ 	.short	0x010a
        /*0842*/ 	.byte	0xff
	.zero		1


	//   ....[116]....
        /*0844*/ 	.word	0x000084c0
        /*0848*/ 	.word	0x00000000
        /*084c*/ 	.word	0x00000008
        /*0850*/ 	.short	0x010a
        /*0852*/ 	.byte	0xff
	.zero		1


	//   ....[117]....
        /*0854*/ 	.word	0x00008510
        /*0858*/ 	.word	0x00000000
        /*085c*/ 	.word	0x00000090
        /*0860*/ 	.short	0x010a
        /*0862*/ 	.byte	0xff
	.zero		1


	//   ....[118]....
        /*0864*/ 	.word	0x00008570
        /*0868*/ 	.word	0x00000000
        /*086c*/ 	.word	0x000000d0
        /*0870*/ 	.short	0x010a
        /*0872*/ 	.byte	0xff
	.zero		1


	//   ....[119]....
        /*0874*/ 	.word	0x000085d0
        /*0878*/ 	.word	0x00000000
        /*087c*/ 	.word	0x00000000
        /*0880*/ 	.short	0x010a
        /*0882*/ 	.byte	0xff
	.zero		1


	//   ....[120]....
        /*0884*/ 	.word	0x00008630
        /*0888*/ 	.word	0x00000000
        /*088c*/ 	.word	0x00000000
        /*0890*/ 	.short	0x010a
        /*0892*/ 	.byte	0xff
	.zero		1


	//   ....[121]....
        /*0894*/ 	.word	0x00008690
        /*0898*/ 	.word	0x00000000
        /*089c*/ 	.word	0x00000000
        /*08a0*/ 	.short	0x010a
        /*08a2*/ 	.byte	0xff
	.zero		1


	//   ....[122]....
        /*08a4*/ 	.word	0x000086f0
        /*08a8*/ 	.word	0x00000000
        /*08ac*/ 	.word	0x00000000
        /*08b0*/ 	.short	0x010a
        /*08b2*/ 	.byte	0xff
	.zero		1


	//   ....[123]....
        /*08b4*/ 	.word	0x00008750
        /*08b8*/ 	.word	0x00000000
        /*08bc*/ 	.word	0x00000110
        /*08c0*/ 	.short	0x010a
        /*08c2*/ 	.byte	0xff
	.zero		1


	//   ....[124]....
        /*08c4*/ 	.word	0x000087a0
        /*08c8*/ 	.word	0x0000000c
        /*08cc*/ 	.word	0x00000090
        /*08d0*/ 	.short	0x010a
        /*08d2*/ 	.byte	0xff
	.zero		1


	//   ....[125]....
        /*08d4*/ 	.word	0x00008800
        /*08d8*/ 	.word	0x00000000
        /*08dc*/ 	.word	0x00000088
        /*08e0*/ 	.short	0x010a
        /*08e2*/ 	.byte	0xff
	.zero		1


	//   ....[126]....
        /*08e4*/ 	.word	0x00008860
        /*08e8*/ 	.word	0x00000000
        /*08ec*/ 	.word	0x00000068
        /*08f0*/ 	.short	0x010a
        /*08f2*/ 	.byte	0xff
	.zero		1


	//   ....[127]....
        /*08f4*/ 	.word	0x000088c0
        /*08f8*/ 	.word	0x00000009
        /*08fc*/ 	.word	0x00000068
        /*0900*/ 	.short	0x010a
        /*0902*/ 	.byte	0xff
	.zero		1


	//   ....[128]....
        /*0904*/ 	.word	0x00008920
        /*0908*/ 	.word	0x00000000
        /*090c*/ 	.word	0x00000000
        /*0910*/ 	.short	0x010a
        /*0912*/ 	.byte	0xff
	.zero		1


	//   ....[129]....
        /*0914*/ 	.word	0x00008980
        /*0918*/ 	.word	0x00000000
        /*091c*/ 	.word	0x00000000
        /*0920*/ 	.short	0x010a
        /*0922*/ 	.byte	0xff
	.zero		1


	//   ....[130]....
        /*0924*/ 	.word	0x000089d0
        /*0928*/ 	.word	0x00000003
        /*092c*/ 	.word	0x00000090
        /*0930*/ 	.short	0x010a
        /*0932*/ 	.byte	0xff
	.zero		1


	//   ....[131]....
        /*0934*/ 	.word	0x00008a20
        /*0938*/ 	.word	0x00000000
        /*093c*/ 	.word	0x00000050
        /*0940*/ 	.short	0x010a
        /*0942*/ 	.byte	0xff
	.zero		1


	//   ....[132]....
        /*0944*/ 	.word	0x00008a70
        /*0948*/ 	.word	0x00000048
        /*094c*/ 	.word	0x000000b0
        /*0950*/ 	.short	0x010a
        /*0952*/ 	.byte	0xff
	.zero		1


	//   ....[133]....
        /*0954*/ 	.word	0x00008ac0
        /*0958*/ 	.word	0x00000003
        /*095c*/ 	.word	0x00000050
        /*0960*/ 	.short	0x010a
        /*0962*/ 	.byte	0xff
	.zero		1


	//----- nvinfo : EIATTR_NUM_MBARRIERS
	.align		4
.L_47:
        /*0964*/ 	.byte	0x03, 0x38
        /*0966*/ 	.short	0x0023


	//----- nvinfo : EIATTR_EXIT_INSTR_OFFSETS
	.align		4
        /*0968*/ 	.byte	0x04, 0x1c
        /*096a*/ 	.short	(.L_49 - .L_48)


	//   ....[0]....
.L_48:
        /*096c*/ 	.word	0x00002c30


	//   ....[1]....
        /*0970*/ 	.word	0x00003140


	//   ....[2]....
        /*0974*/ 	.word	0x000031a0


	//   ....[3]....
        /*0978*/ 	.word	0x00004530


	//   ....[4]....
        /*097c*/ 	.word	0x00005610


	//   ....[5]....
        /*0980*/ 	.word	0x00005650


	//   ....[6]....
        /*0984*/ 	.word	0x00007e40


	//   ....[7]....
        /*0988*/ 	.word	0x00007ec0


	//   ....[8]....
        /*098c*/ 	.word	0x00007ef0


	//   ....[9]....
        /*0990*/ 	.word	0x00007f70


	//----- nvinfo : EIATTR_MAX_THREADS
	.align		4
.L_49:
        /*0994*/ 	.byte	0x04, 0x05
        /*0996*/ 	.short	(.L_51 - .L_50)
.L_50:
        /*0998*/ 	.word	0x00000100
        /*099c*/ 	.word	0x00000001
        /*09a0*/ 	.word	0x00000001


	//----- nvinfo : EIATTR_CRS_STACK_SIZE
	.align		4
.L_51:
        /*09a4*/ 	.byte	0x04, 0x1e
        /*09a6*/ 	.short	(.L_53 - .L_52)
.L_52:
        /*09a8*/ 	.word	0x00000000


	//----- nvinfo : EIATTR_CBANK_PARAM_SIZE
	.align		4
.L_53:
        /*09ac*/ 	.byte	0x03, 0x19
        /*09ae*/ 	.short	0x0800


	//----- nvinfo : EIATTR_PARAM_CBANK
	.align		4
        /*09b0*/ 	.byte	0x04, 0x0a
        /*09b2*/ 	.short	(.L_55 - .L_54)
	.align		4
.L_54:
        /*09b4*/ 	.word	index@(.nv.constant0._ZN7cutlass13device_kernelINS_4gemm6kernel13GemmUniversalIN4cute5tupleIJiiiiEEENS1_10collective13CollectiveMmaINS1_35MainloopSm100TmaUmmaWarpSpecializedILi5ELi2ELi4ENS5_IJNS4_1CILi2EEESB_NSA_ILi1EEEEEEEENS5_IJNSA_ILi128EEENSA_ILi64EEENSA_ILi32EEEEEENS_10tfloat32_tENS5_IJlSC_lEEESJ_SK_NS4_8TiledMMAINS4_8MMA_AtomIJNS4_23SM100_MMA_TF32_2x1SM_SSISJ_SJ_fLi128ELi64ELNS4_4UMMA5MajorE0ELSP_0ELNSO_7ScaleInE0ELSQ_0EEEEEENS4_6LayoutINS5_IJSC_SC_SC_EEENS5_IJNSA_ILi0EEESV_SV_EEEEENS5_IJNS4_10UnderscoreESY_SY_EEEEENS4_28SM100_TMA_2SM_LOAD_MULTICASTENS4_14ComposedLayoutINS4_7SwizzleILi3ELi4ELi3EEENS4_18smem_ptr_flag_bitsILi32EEENST_INS5_IJNSA_ILi8EEESH_EEENS5_IJSH_SC_EEEEEEEvNS4_8identityENS4_18SM100_TMA_2SM_LOADES1B_vS1C_EENS_8epilogue10collective18CollectiveEpilogueINS1F_23Sm100TmaWarpSpecializedILi3ELi2ELi16ELb1ELb0EEEJNS5_IJSG_SG_SH_EEENS5_IJNST_ISG_SC_EENST_INS5_IJNSA_ILi16EEESB_EEENS5_IJSC_SH_EEEEEEEESJ_SK_SJ_SK_NS1F_6fusion15FusionCallbacksIS1J_NS1R_17LinearCombinationISJ_fSJ_fLNS_15FloatRoundStyleE2EEES1K_S1Q_JEEENS4_5SM1004TMEM4LOAD26SM100_TMEM_LOAD_32dp32b16xENS4_13SM90_TMA_LOADENS12_INS13_ILi2ELi4ELi3EEES16_NST_INS5_IJS17_S1M_EEENS5_IJS1M_SC_EEEEEEENS4_39AutoVectorizingCopyWithAssumedAlignmentILi128EEENS4_14SM90_TMA_STOREES26_S28_S28_EEEvvEEEEvNT_6ParamsE)
        /*09b8*/ 	.short	0x0380
        /*09ba*/ 	.short	0x0800


	//----- nvinfo : EIATTR_SW_WAR
	.align		4
.L_55:
        /*09bc*/ 	.byte	0x04, 0x36
        /*09be*/ 	.short	(.L_57 - .L_56)
.L_56:
        /*09c0*/ 	.word	0x00000008
.L_57:


//--------------------- .nv.callgraph             --------------------------
	.section	.nv.callgraph,"",@"SHT_CUDA_CALLGRAPH"
	.align	4
	.sectionentsize	8
	.align		4
        /*0000*/ 	.word	0x00000000
	.align		4
        /*0004*/ 	.word	0xffffffff
	.align		4
        /*0008*/ 	.word	index@(_ZN7cutlass13device_kernelINS_4gemm6kernel13GemmUniversalIN4cute5tupleIJiiiiEEENS1_10collective13CollectiveMmaINS1_35MainloopSm100TmaUmmaWarpSpecializedILi5ELi2ELi4ENS5_IJNS4_1CILi2EEESB_NSA_ILi1EEEEEEEENS5_IJNSA_ILi128EEENSA_ILi64EEENSA_ILi32EEEEEENS_10tfloat32_tENS5_IJlSC_lEEESJ_SK_NS4_8TiledMMAINS4_8MMA_AtomIJNS4_23SM100_MMA_TF32_2x1SM_SSISJ_SJ_fLi128ELi64ELNS4_4UMMA5MajorE0ELSP_0ELNSO_7ScaleInE0ELSQ_0EEEEEENS4_6LayoutINS5_IJSC_SC_SC_EEENS5_IJNSA_ILi0EEESV_SV_EEEEENS5_IJNS4_10UnderscoreESY_SY_EEEEENS4_28SM100_TMA_2SM_LOAD_MULTICASTENS4_14ComposedLayoutINS4_7SwizzleILi3ELi4ELi3EEENS4_18smem_ptr_flag_bitsILi32EEENST_INS5_IJNSA_ILi8EEESH_EEENS5_IJSH_SC_EEEEEEEvNS4_8identityENS4_18SM100_TMA_2SM_LOADES1B_vS1C_EENS_8epilogue10collective18CollectiveEpilogueINS1F_23Sm100TmaWarpSpecializedILi3ELi2ELi16ELb1ELb0EEEJNS5_IJSG_SG_SH_EEENS5_IJNST_ISG_SC_EENST_INS5_IJNSA_ILi16EEESB_EEENS5_IJSC_SH_EEEEEEEESJ_SK_SJ_SK_NS1F_6fusion15FusionCallbacksIS1J_NS1R_17LinearCombinationISJ_fSJ_fLNS_15FloatRoundStyleE2EEES1K_S1Q_JEEENS4_5SM1004TMEM4LOAD26SM100_TMEM_LOAD_32dp32b16xENS4_13SM90_TMA_LOADENS12_INS13_ILi2ELi4ELi3EEES16_NST_INS5_IJS17_S1M_EEENS5_IJS1M_SC_EEEEEEENS4_39AutoVectorizingCopyWithAssumedAlignmentILi128EEENS4_14SM90_TMA_STOREES26_S28_S28_EEEvvEEEEvNT_6ParamsE)
	.align		4
        /*000c*/ 	.word	index@(__assertfail)
	.align		4
        /*0010*/ 	.word	0x00000000
	.align		4
        /*0014*/ 	.word	0xfffffffe
	.align		4
        /*0018*/ 	.word	0x00000000
	.align		4
        /*001c*/ 	.word	0xfffffffd
	.align		4
        /*0020*/ 	.word	0x00000000
	.align		4
        /*0024*/ 	.word	0xfffffffc


//--------------------- .nv.constant4             --------------------------
	.section	.nv.constant4,"a",@progbits
	.align	8
	.align		8
.nv.constant4:
        /*0000*/ 	.dword	__assertfail
	.align		8
        /*0008*/ 	.dword	__unnamed_1
	.align		8
        /*0010*/ 	.dword	__unnamed_2
	.align		8
        /*0018*/ 	.dword	_ZN40_INTERNAL_86a0ab4b_4_k_cu_cf392ae0_105404cuda3std3__45__cpo5beginE
	.align		8
        /*0020*/ 	.dword	_ZN40_INTERNAL_86a0ab4b_4_k_cu_cf392ae0_105404cuda3std3__45__cpo3endE
	.align		8
        /*0028*/ 	.dword	_ZN40_INTERNAL_86a0ab4b_4_k_cu_cf392ae0_105404cuda3std3__45__cpo6cbeginE
	.align		8
        /*0030*/ 	.dword	_ZN40_INTERNAL_86a0ab4b_4_k_cu_cf392ae0_105404cuda3std3__45__cpo4cendE
	.align		8
        /*0038*/ 	.dword	_ZN40_INTERNAL_86a0ab4b_4_k_cu_cf392ae0_105404cuda3std3__442_GLOBAL__N__86a0ab4b_4_k_cu_cf392ae0_105406ignoreE
	.align		8
        /*0040*/ 	.dword	_ZN40_INTERNAL_86a0ab4b_4_k_cu_cf392ae0_105404cuda3std3__419piecewise_constructE
	.align		8
        /*0048*/ 	.dword	_ZN40_INTERNAL_86a0ab4b_4_k_cu_cf392ae0_105404cuda3std3__48in_placeE
	.align		8
        /*0050*/ 	.dword	_ZN40_INTERNAL_86a0ab4b_4_k_cu_cf392ae0_105404cuda3std6ranges3__45__cpo4swapE
	.align		8
        /*0058*/ 	.dword	_ZN40_INTERNAL_86a0ab4b_4_k_cu_cf392ae0_105404cuda3std6ranges3__45__cpo9iter_moveE
	.align		8
        /*0060*/ 	.dword	_ZN40_INTERNAL_86a0ab4b_4_k_cu_cf392ae0_105404cute7productE
	.align		8
        /*0068*/ 	.dword	_ZN40_INTERNAL_86a0ab4b_4_k_cu_cf392ae0_105404cute1_E
	.align		8
        /*0070*/ 	.dword	$str$25
	.align		8
        /*0078*/ 	.dword	$str$26
	.align		8
        /*0080*/ 	.dword	$str$27
	.align		8
        /*0088*/ 	.dword	$str$28


//--------------------- .text._ZN7cutlass13device_kernelINS_4gemm6kernel13GemmUniversalIN4cute5tupleIJiiiiEEENS1_10collective13CollectiveMmaINS1_35MainloopSm100TmaUmmaWarpSpecializedILi5ELi2ELi4ENS5_IJNS4_1CILi2EEESB_NSA_ILi1EEEEEEEENS5_IJNSA_ILi128EEENSA_ILi64EEENSA_ILi32EEEEEENS_10tfloat32_tENS5_IJlSC_lEEESJ_SK_NS4_8TiledMMAINS4_8MMA_AtomIJNS4_23SM100_MMA_TF32_2x1SM_SSISJ_SJ_fLi128ELi64ELNS4_4UMMA5MajorE0ELSP_0ELNSO_7ScaleInE0ELSQ_0EEEEEENS4_6LayoutINS5_IJSC_SC_SC_EEENS5_IJNSA_ILi0EEESV_SV_EEEEENS5_IJNS4_10UnderscoreESY_SY_EEEEENS4_28SM100_TMA_2SM_LOAD_MULTICASTENS4_14ComposedLayoutINS4_7SwizzleILi3ELi4ELi3EEENS4_18smem_ptr_flag_bitsILi32EEENST_INS5_IJNSA_ILi8EEESH_EEENS5_IJSH_SC_EEEEEEEvNS4_8identityENS4_18SM100_TMA_2SM_LOADES1B_vS1C_EENS_8epilogue10collective18CollectiveEpilogueINS1F_23Sm100TmaWarpSpecializedILi3ELi2ELi16ELb1ELb0EEEJNS5_IJSG_SG_SH_EEENS5_IJNST_ISG_SC_EENST_INS5_IJNSA_ILi16EEESB_EEENS5_IJSC_SH_EEEEEEEESJ_SK_SJ_SK_NS1F_6fusion15FusionCallbacksIS1J_NS1R_17LinearCombinationISJ_fSJ_fLNS_15FloatRoundStyleE2EEES1K_S1Q_JEEENS4_5SM1004TMEM4LOAD26SM100_TMEM_LOAD_32dp32b16xENS4_13SM90_TMA_LOADENS12_INS13_ILi2ELi4ELi3EEES16_NST_INS5_IJS17_S1M_EEENS5_IJS1M_SC_EEEEEEENS4_39AutoVectorizingCopyWithAssumedAlignmentILi128EEENS4_14SM90_TMA_STOREES26_S28_S28_EEEvvEEEEvNT_6ParamsE --------------------------
	.section	.text._ZN7cutlass13device_kernelINS_4gemm6kernel13GemmUniversalIN4cute5tupleIJiiiiEEENS1_10collective13CollectiveMmaINS1_35MainloopSm100TmaUmmaWarpSpecializedILi5ELi2ELi4ENS5_IJNS4_1CILi2EEESB_NSA_ILi1EEEEEEEENS5_IJNSA_ILi128EEENSA_ILi64EEENSA_ILi32EEEEEENS_10tfloat32_tENS5_IJlSC_lEEESJ_SK_NS4_8TiledMMAINS4_8MMA_AtomIJNS4_23SM100_MMA_TF32_2x1SM_SSISJ_SJ_fLi128ELi64ELNS4_4UMMA5MajorE0ELSP_0ELNSO_7ScaleInE0ELSQ_0EEEEEENS4_6LayoutINS5_IJSC_SC_SC_EEENS5_IJNSA_ILi0EEESV_SV_EEEEENS5_IJNS4_10UnderscoreESY_SY_EEEEENS4_28SM100_TMA_2SM_LOAD_MULTICASTENS4_14ComposedLayoutINS4_7SwizzleILi3ELi4ELi3EEENS4_18smem_ptr_flag_bitsILi32EEENST_INS5_IJNSA_ILi8EEESH_EEENS5_IJSH_SC_EEEEEEEvNS4_8identityENS4_18SM100_TMA_2SM_LOADES1B_vS1C_EENS_8epilogue10collective18CollectiveEpilogueINS1F_23Sm100TmaWarpSpecializedILi3ELi2ELi16ELb1ELb0EEEJNS5_IJSG_SG_SH_EEENS5_IJNST_ISG_SC_EENST_INS5_IJNSA_ILi16EEESB_EEENS5_IJSC_SH_EEEEEEEESJ_SK_SJ_SK_NS1F_6fusion15FusionCallbacksIS1J_NS1R_17LinearCombinationISJ_fSJ_fLNS_15FloatRoundStyleE2EEES1K_S1Q_JEEENS4_5SM1004TMEM4LOAD26SM100_TMEM_LOAD_32dp32b16xENS4_13SM90_TMA_LOADENS12_INS13_ILi2ELi4ELi3EEES16_NST_INS5_IJS17_S1M_EEENS5_IJS1M_SC_EEEEEEENS4_39AutoVectorizingCopyWithAssumedAlignmentILi128EEENS4_14SM90_TMA_STOREES26_S28_S28_EEEvvEEEEvNT_6ParamsE,"ax",@progbits
	.align	128
.text._ZN7cutlass13device_kernelINS_4gemm6kernel13GemmUniversalIN4cute5tupleIJiiiiEEENS1_10collective13CollectiveMmaINS1_35MainloopSm100TmaUmmaWarpSpecializedILi5ELi2ELi4ENS5_IJNS4_1CILi2EEESB_NSA_ILi1EEEEEEEENS5_IJNSA_ILi128EEENSA_ILi64EEENSA_ILi32EEEEEENS_10tfloat32_tENS5_IJlSC_lEEESJ_SK_NS4_8TiledMMAINS4_8MMA_AtomIJNS4_23SM100_MMA_TF32_2x1SM_SSISJ_SJ_fLi128ELi64ELNS4_4UMMA5MajorE0ELSP_0ELNSO_7ScaleInE0ELSQ_0EEEEEENS4_6LayoutINS5_IJSC_SC_SC_EEENS5_IJNSA_ILi0EEESV_SV_EEEEENS5_IJNS4_10UnderscoreESY_SY_EEEEENS4_28SM100_TMA_2SM_LOAD_MULTICASTENS4_14ComposedLayoutINS4_7SwizzleILi3ELi4ELi3EEENS4_18smem_ptr_flag_bitsILi32EEENST_INS5_IJNSA_ILi8EEESH_EEENS5_IJSH_SC_EEEEEEEvNS4_8identityENS4_18SM100_TMA_2SM_LOADES1B_vS1C_EENS_8epilogue10collective18CollectiveEpilogueINS1F_23Sm100TmaWarpSpecializedILi3ELi2ELi16ELb1ELb0EEEJNS5_IJSG_SG_SH_EEENS5_IJNST_ISG_SC_EENST_INS5_IJNSA_ILi16EEESB_EEENS5_IJSC_SH_EEEEEEEESJ_SK_SJ_SK_NS1F_6fusion15FusionCallbacksIS1J_NS1R_17LinearCombinationISJ_fSJ_fLNS_15FloatRoundStyleE2EEES1K_S1Q_JEEENS4_5SM1004TMEM4LOAD26SM100_TMEM_LOAD_32dp32b16xENS4_13SM90_TMA_LOADENS12_INS13_ILi2ELi4ELi3EEES16_NST_INS5_IJS17_S1M_EEENS5_IJS1M_SC_EEEEEEENS4_39AutoVectorizingCopyWithAssumedAlignmentILi128EEENS4_14SM90_TMA_STOREES26_S28_S28_EEEvvEEEEvNT_6ParamsE:
        .type           _ZN7cutlass13device_kernelINS_4gemm6kernel13GemmUniversalIN4cute5tupleIJiiiiEEENS1_10collective13CollectiveMmaINS1_35MainloopSm100TmaUmmaWarpSpecializedILi5ELi2ELi4ENS5_IJNS4_1CILi2EEESB_NSA_ILi1EEEEEEEENS5_IJNSA_ILi128EEENSA_ILi64EEENSA_ILi32EEEEEENS_10tfloat32_tENS5_IJlSC_lEEESJ_SK_NS4_8TiledMMAINS4_8MMA_AtomIJNS4_23SM100_MMA_TF32_2x1SM_SSISJ_SJ_fLi128ELi64ELNS4_4UMMA5MajorE0ELSP_0ELNSO_7ScaleInE0ELSQ_0EEEEEENS4_6LayoutINS5_IJSC_SC_SC_EEENS5_IJNSA_ILi0EEESV_SV_EEEEENS5_IJNS4_10UnderscoreESY_SY_EEEEENS4_28SM100_TMA_2SM_LOAD_MULTICASTENS4_14ComposedLayoutINS4_7SwizzleILi3ELi4ELi3EEENS4_18smem_ptr_flag_bitsILi32EEENST_INS5_IJNSA_ILi8EEESH_EEENS5_IJSH_SC_EEEEEEEvNS4_8identityENS4_18SM100_TMA_2SM_LOADES1B_vS1C_EENS_8epilogue10collective18CollectiveEpilogueINS1F_23Sm100TmaWarpSpecializedILi3ELi2ELi16ELb1ELb0EEEJNS5_IJSG_SG_SH_EEENS5_IJNST_ISG_SC_EENST_INS5_IJNSA_ILi16EEESB_EEENS5_IJSC_SH_EEEEEEEESJ_SK_SJ_SK_NS1F_6fusion15FusionCallbacksIS1J_NS1R_17LinearCombinationISJ_fSJ_fLNS_15FloatRoundStyleE2EEES1K_S1Q_JEEENS4_5SM1004TMEM4LOAD26SM100_TMEM_LOAD_32dp32b16xENS4_13SM90_TMA_LOADENS12_INS13_ILi2ELi4ELi3EEES16_NST_INS5_IJS17_S1M_EEENS5_IJS1M_SC_EEEEEEENS4_39AutoVectorizingCopyWithAssumedAlignmentILi128EEENS4_14SM90_TMA_STOREES26_S28_S28_EEEvvEEEEvNT_6ParamsE,@function
        .size           _ZN7cutlass13device_kernelINS_4gemm6kernel13GemmUniversalIN4cute5tupleIJiiiiEEENS1_10collective13CollectiveMmaINS1_35MainloopSm100TmaUmmaWarpSpecializedILi5ELi2ELi4ENS5_IJNS4_1CILi2EEESB_NSA_ILi1EEEEEEEENS5_IJNSA_ILi128EEENSA_ILi64EEENSA_ILi32EEEEEENS_10tfloat32_tENS5_IJlSC_lEEESJ_SK_NS4_8TiledMMAINS4_8MMA_AtomIJNS4_23SM100_MMA_TF32_2x1SM_SSISJ_SJ_fLi128ELi64ELNS4_4UMMA5MajorE0ELSP_0ELNSO_7ScaleInE0ELSQ_0EEEEEENS4_6LayoutINS5_IJSC_SC_SC_EEENS5_IJNSA_ILi0EEESV_SV_EEEEENS5_IJNS4_10UnderscoreESY_SY_EEEEENS4_28SM100_TMA_2SM_LOAD_MULTICASTENS4_14ComposedLayoutINS4_7SwizzleILi3ELi4ELi3EEENS4_18smem_ptr_flag_bitsILi32EEENST_INS5_IJNSA_ILi8EEESH_EEENS5_IJSH_SC_EEEEEEEvNS4_8identityENS4_18SM100_TMA_2SM_LOADES1B_vS1C_EENS_8epilogue10collective18CollectiveEpilogueINS1F_23Sm100TmaWarpSpecializedILi3ELi2ELi16ELb1ELb0EEEJNS5_IJSG_SG_SH_EEENS5_IJNST_ISG_SC_EENST_INS5_IJNSA_ILi16EEESB_EEENS5_IJSC_SH_EEEEEEEESJ_SK_SJ_SK_NS1F_6fusion15FusionCallbacksIS1J_NS1R_17LinearCombinationISJ_fSJ_fLNS_15FloatRoundStyleE2EEES1K_S1Q_JEEENS4_5SM1004TMEM4LOAD26SM100_TMEM_LOAD_32dp32b16xENS4_13SM90_TMA_LOADENS12_INS13_ILi2ELi4ELi3EEES16_NST_INS5_IJS17_S1M_EEENS5_IJS1M_SC_EEEEEEENS4_39AutoVectorizingCopyWithAssumedAlignmentILi128EEENS4_14SM90_TMA_STOREES26_S28_S28_EEEvvEEEEvNT_6ParamsE,(.L_x_178 - _ZN7cutlass13device_kernelINS_4gemm6kernel13GemmUniversalIN4cute5tupleIJiiiiEEENS1_10collective13CollectiveMmaINS1_35MainloopSm100TmaUmmaWarpSpecializedILi5ELi2ELi4ENS5_IJNS4_1CILi2EEESB_NSA_ILi1EEEEEEEENS5_IJNSA_ILi128EEENSA_ILi64EEENSA_ILi32EEEEEENS_10tfloat32_tENS5_IJlSC_lEEESJ_SK_NS4_8TiledMMAINS4_8MMA_AtomIJNS4_23SM100_MMA_TF32_2x1SM_SSISJ_SJ_fLi128ELi64ELNS4_4UMMA5MajorE0ELSP_0ELNSO_7ScaleInE0ELSQ_0EEEEEENS4_6LayoutINS5_IJSC_SC_SC_EEENS5_IJNSA_ILi0EEESV_SV_EEEEENS5_IJNS4_10UnderscoreESY_SY_EEEEENS4_28SM100_TMA_2SM_LOAD_MULTICASTENS4_14ComposedLayoutINS4_7SwizzleILi3ELi4ELi3EEENS4_18smem_ptr_flag_bitsILi32EEENST_INS5_IJNSA_ILi8EEESH_EEENS5_IJSH_SC_EEEEEEEvNS4_8identityENS4_18SM100_TMA_2SM_LOADES1B_vS1C_EENS_8epilogue10collective18CollectiveEpilogueINS1F_23Sm100TmaWarpSpecializedILi3ELi2ELi16ELb1ELb0EEEJNS5_IJSG_SG_SH_EEENS5_IJNST_ISG_SC_EENST_INS5_IJNSA_ILi16EEESB_EEENS5_IJSC_SH_EEEEEEEESJ_SK_SJ_SK_NS1F_6fusion15FusionCallbacksIS1J_NS1R_17LinearCombinationISJ_fSJ_fLNS_15FloatRoundStyleE2EEES1K_S1Q_JEEENS4_5SM1004TMEM4LOAD26SM100_TMEM_LOAD_32dp32b16xENS4_13SM90_TMA_LOADENS12_INS13_ILi2ELi4ELi3EEES16_NST_INS5_IJS17_S1M_EEENS5_IJS1M_SC_EEEEEEENS4_39AutoVectorizingCopyWithAssumedAlignmentILi128EEENS4_14SM90_TMA_STOREES26_S28_S28_EEEvvEEEEvNT_6ParamsE)
        .other          _ZN7cutlass13device_kernelINS_4gemm6kernel13GemmUniversalIN4cute5tupleIJiiiiEEENS1_10collective13CollectiveMmaINS1_35MainloopSm100TmaUmmaWarpSpecializedILi5ELi2ELi4ENS5_IJNS4_1CILi2EEESB_NSA_ILi1EEEEEEEENS5_IJNSA_ILi128EEENSA_ILi64EEENSA_ILi32EEEEEENS_10tfloat32_tENS5_IJlSC_lEEESJ_SK_NS4_8TiledMMAINS4_8MMA_AtomIJNS4_23SM100_MMA_TF32_2x1SM_SSISJ_SJ_fLi128ELi64ELNS4_4UMMA5MajorE0ELSP_0ELNSO_7ScaleInE0ELSQ_0EEEEEENS4_6LayoutINS5_IJSC_SC_SC_EEENS5_IJNSA_ILi0EEESV_SV_EEEEENS5_IJNS4_10UnderscoreESY_SY_EEEEENS4_28SM100_TMA_2SM_LOAD_MULTICASTENS4_14ComposedLayoutINS4_7SwizzleILi3ELi4ELi3EEENS4_18smem_ptr_flag_bitsILi32EEENST_INS5_IJNSA_ILi8EEESH_EEENS5_IJSH_SC_EEEEEEEvNS4_8identityENS4_18SM100_TMA_2SM_LOADES1B_vS1C_EENS_8epilogue10collective18CollectiveEpilogueINS1F_23Sm100TmaWarpSpecializedILi3ELi2ELi16ELb1ELb0EEEJNS5_IJSG_SG_SH_EEENS5_IJNST_ISG_SC_EENST_INS5_IJNSA_ILi16EEESB_EEENS5_IJSC_SH_EEEEEEEESJ_SK_SJ_SK_NS1F_6fusion15FusionCallbacksIS1J_NS1R_17LinearCombinationISJ_fSJ_fLNS_15FloatRoundStyleE2EEES1K_S1Q_JEEENS4_5SM1004TMEM4LOAD26SM100_TMEM_LOAD_32dp32b16xENS4_13SM90_TMA_LOADENS12_INS13_ILi2ELi4ELi3EEES16_NST_INS5_IJS17_S1M_EEENS5_IJS1M_SC_EEEEEEENS4_39AutoVectorizingCopyWithAssumedAlignmentILi128EEENS4_14SM90_TMA_STOREES26_S28_S28_EEEvvEEEEvNT_6ParamsE,@"STO_CUDA_ENTRY STV_DEFAULT"
_ZN7cutlass13device_kernelINS_4gemm6kernel13GemmUniversalIN4cute5tupleIJiiiiEEENS1_10collective13CollectiveMmaINS1_35MainloopSm100TmaUmmaWarpSpecializedILi5ELi2ELi4ENS5_IJNS4_1CILi2EEESB_NSA_ILi1EEEEEEEENS5_IJNSA_ILi128EEENSA_ILi64EEENSA_ILi32EEEEEENS_10tfloat32_tENS5_IJlSC_lEEESJ_SK_NS4_8TiledMMAINS4_8MMA_AtomIJNS4_23SM100_MMA_TF32_2x1SM_SSISJ_SJ_fLi128ELi64ELNS4_4UMMA5MajorE0ELSP_0ELNSO_7ScaleInE0ELSQ_0EEEEEENS4_6LayoutINS5_IJSC_SC_SC_EEENS5_IJNSA_ILi0EEESV_SV_EEEEENS5_IJNS4_10UnderscoreESY_SY_EEEEENS4_28SM100_TMA_2SM_LOAD_MULTICASTENS4_14ComposedLayoutINS4_7SwizzleILi3ELi4ELi3EEENS4_18smem_ptr_flag_bitsILi32EEENST_INS5_IJNSA_ILi8EEESH_EEENS5_IJSH_SC_EEEEEEEvNS4_8identityENS4_18SM100_TMA_2SM_LOADES1B_vS1C_EENS_8epilogue10collective18CollectiveEpilogueINS1F_23Sm100TmaWarpSpecializedILi3ELi2ELi16ELb1ELb0EEEJNS5_IJSG_SG_SH_EEENS5_IJNST_ISG_SC_EENST_INS5_IJNSA_ILi16EEESB_EEENS5_IJSC_SH_EEEEEEEESJ_SK_SJ_SK_NS1F_6fusion15FusionCallbacksIS1J_NS1R_17LinearCombinationISJ_fSJ_fLNS_15FloatRoundStyleE2EEES1K_S1Q_JEEENS4_5SM1004TMEM4LOAD26SM100_TMEM_LOAD_32dp32b16xENS4_13SM90_TMA_LOADENS12_INS13_ILi2ELi4ELi3EEES16_NST_INS5_IJS17_S1M_EEENS5_IJS1M_SC_EEEEEEENS4_39AutoVectorizingCopyWithAssumedAlignmentILi128EEENS4_14SM90_TMA_STOREES26_S28_S28_EEEvvEEEEvNT_6ParamsE:
[----:B------:R-:W1:Y:S01]  /*0000*/  LDC R1, c[0x0][0x37c] ;  /* 0x0000df00ff017b82 */ /* 0x000e620000000800 */
[----:B------:R-:W2:Y:S01]  /*0010*/  S2R R62, SR_TID.X ;  /* 0x00000000003e7919 */ /* 0x000ea20000002100 */
[----:B------:R-:W3:Y:S06]  /*0020*/  LDCU.64 UR8, c[0x0][0x890] ;  /* 0x00011200ff0877ac */ /* 0x000eec0008000a00 */
[----:B------:R-:W4:Y:S01]  /*0030*/  S2UR UR4, SR_CgaCtaId ;  /* 0x00000000000479c3 */ /* 0x000f220000008800 */
[----:B------:R-:W-:Y:S02]  /*0040*/  PRMT R56, RZ, 0x7610, R56 ;  /* 0x00007610ff387816 */ /* 0x000fe40000000038 */
[----:B------:R-:W-:Y:S01]  /*0050*/  ELECT P1, URZ, PT ;  /* 0x0000000000ff782f */ /* 0x000fe20003820000 */
[----:B---3--:R-:W-:-:S04]  /*0060*/  UISETP.NE.U32.AND UP0, UPT, UR8, URZ, UPT ;  /* 0x000000ff0800728c */ /* 0x008fc8000bf05070 */
[----:B------:R-:W-:Y:S02]  /*0070*/  UISETP.NE.AND.EX UP0, UPT, UR9, URZ, UPT, UP0 ;  /* 0x000000ff0900728c */ /* 0x000fe4000bf05300 */
[----:B----4-:R-:W-:Y:S02]  /*0080*/  ULOP3.LUT UR46, UR4, 0x1, URZ, 0xc0, !UPT ;  /* 0x00000001042e7892 */ /* 0x010fe4000f8ec0ff */
[----:B------:R-:W-:Y:S01]  /*0090*/  ULOP3.LUT UR45, UR4, 0x1, URZ, 0x3c, !UPT ;  /* 0x00000001042d7892 */ /* 0x000fe2000f8e3cff */
[----:B--2---:R-:W-:-:S05]  /*00a0*/  SHF.R.U32.HI R57, RZ, 0x5, R62 ;  /* 0x00000005ff397819 */ /* 0x004fca000001163e */
[----:B------:R-:W2:Y:S02]  /*00b0*/  SHFL.IDX PT, R0, R57, RZ, 0x1f ;  /* 0x00001fff39007589 */ /* 0x000ea400000e0000 */
[----:B--2---:R-:W-:Y:S01]  /*00c0*/  R2UR UR13, R0 ;  /* 0x00000000000d72ca */ /* 0x004fe200000e0000 */
[----:B-1----:R-:W-:-:S14]  /*00d0*/  BRA.U UP0, `(.L_x_0) ;  /* 0x0000000100307547 */ /* 0x002fdc000b800000 */
[----:B------:R-:W1:Y:S02]  /*00e0*/  LDCU.64 UR4, c[0x0][0x888] ;  /* 0x00011100ff0477ac */ /* 0x000e640008000a00 */
[----:B-1----:R-:W-:-:S04]  /*00f0*/  UISETP.NE.U32.AND UP0, UPT, UR4, URZ, UPT ;  /* 0x000000ff0400728c */ /* 0x002fc8000bf05070 */
[----:B------:R-:W-:-:S09]  /*0100*/  UISETP.NE.AND.EX UP0, UPT, UR5, URZ, UPT, UP0 ;  /* 0x000000ff0500728c */ /* 0x000fd2000bf05300 */
[----:B------:R-:W-:Y:S05]  /*0110*/  BRA.U !UP0, `(.L_x_1) ;  /* 0x0000000108147547 */ /* 0x000fea000b800000 */
[----:B------:R-:W1:Y:S01]  /*0120*/  LDC.64 R2, c[0x0][0x888] ;  /* 0x00022200ff027b82 */ /* 0x000e620000000a00 */
[----:B------:R-:W1:Y:S02]  /*0130*/  LDCU.64 UR4, c[0x0][0x358] ;  /* 0x00006b00ff0477ac */ /* 0x000e640008000a00 */
[----:B-1----:R1:W5:Y:S01]  /*0140*/  LDG.E R27, desc[UR4][R2.64] ;  /* 0x00000004021b7981 */ /* 0x002362000c1e1900 */
[----:B------:R-:W-:Y:S01]  /*0150*/  HFMA2 R56, -RZ, RZ, 0, 5.9604644775390625e-08 ;  /* 0x00000001ff387431 */ /* 0x000fe200000001ff */
[----:B------:R-:W-:Y:S05]  /*0160*/  BRA `(.L_x_0) ;  /* 0x00000000000c7947 */ /* 0x000fea0003800000 */
.L_x_1:
[----:B------:R-:W1:Y:S01]  /*0170*/  LDCU UR4, c[0x0][0x880] ;  /* 0x00011000ff0477ac */ /* 0x000e620008000800 */
[----:B------:R-:W-:Y:S01]  /*0180*/  HFMA2 R56, -RZ, RZ, 0, 5.9604644775390625e-08 ;  /* 0x00000001ff387431 */ /* 0x000fe200000001ff */
[----:B-1----:R-:W-:-:S07]  /*0190*/  MOV R27, UR4 ;  /* 0x00000004001b7c02 */ /* 0x002fce0008000f00 */
.L_x_0:
[----:B------:R-:W2:Y:S02]  /*01a0*/  LDCU.64 UR4, c[0x0][0x8b0] ;  /* 0x00011600ff0477ac */ /* 0x000ea40008000a00 */
[----:B--2---:R-:W-:-:S04]  /*01b0*/  UISETP.NE.U32.AND UP0, UPT, UR4, URZ, UPT ;  /* 0x000000ff0400728c */ /* 0x004fc8000bf05070 */
[----:B------:R-:W-:-:S09]  /*01c0*/  UISETP.NE.AND.EX UP0, UPT, UR5, URZ, UPT, UP0 ;  /* 0x000000ff0500728c */ /* 0x000fd2000bf05300 */
[----:B------:R-:W-:Y:S05]  /*01d0*/  BRA.U UP0, `(.L_x_2) ;  /* 0x0000000100287547 */ /* 0x000fea000b800000 */
[----:B------:R-:W2:Y:S02]  /*01e0*/  LDCU.64 UR4, c[0x0][0x8a8] ;  /* 0x00011500ff0477ac */ /* 0x000ea40008000a00 */
[----:B--2---:R-:W-:-:S04]  /*01f0*/  UISETP.NE.U32.AND UP0, UPT, UR4, URZ, UPT ;  /* 0x000000ff0400728c */ /* 0x004fc8000bf05070 */
[----:B------:R-:W-:-:S09]  /*0200*/  UISETP.NE.AND.EX UP0, UPT, UR5, URZ, UPT, UP0 ;  /* 0x000000ff0500728c */ /* 0x000fd2000bf05300 */
[----:B------:R-:W-:Y:S05]  /*0210*/  BRA.U !UP0, `(.L_x_3) ;  /* 0x0000000108107547 */ /* 0x000fea000b800000 */
[----:B------:R-:W2:Y:S01]  /*0220*/  LDC.64 R24, c[0x0][0x8a8] ;  /* 0x00022a00ff187b82 */ /* 0x000ea20000000a00 */
[----:B------:R-:W2:Y:S02]  /*0230*/  LDCU.64 UR4, c[0x0][0x358] ;  /* 0x00006b00ff0477ac */ /* 0x000ea40008000a00 */
[----:B--2---:R2:W5:Y:S01]  /*0240*/  LDG.E R24, desc[UR4][R24.64] ;  /* 0x0000000418187981 */ /* 0x004562000c1e1900 */
[----:B------:R-:W-:Y:S05]  /*0250*/  BRA `(.L_x_2) ;  /* 0x0000000000087947 */ /* 0x000fea0003800000 */
.L_x_3:
[----:B------:R-:W2:Y:S02]  /*0260*/  LDCU UR4, c[0x0][0x8a0] ;  /* 0x00011400ff0477ac */ /* 0x000ea40008000800 */
[----:B--2---:R-:W-:Y:S02]  /*0270*/  MOV R24, UR4 ;  /* 0x0000000400187c02 */ /* 0x004fe40008000f00 */
.L_x_2:
[----:B------:R-:W-:Y:S01]  /*0280*/  IMAD.U32 R0, RZ, RZ, UR13 ;  /* 0x0000000dff007e24 */ /* 0x000fe2000f8e00ff */
[----:B------:R-:W-:Y:S04]  /*0290*/  BSSY.RECONVERGENT B0, `(.L_x_4) ;  /* 0x000000c000007945 */ /* 0x000fe80003800200 */
[C---:B------:R-:W-:Y:S02]  /*02a0*/  ISETP.NE.OR P2, PT, R0.reuse, 0x1, !P1 ;  /* 0x000000010000780c */ /* 0x040fe40004f45670 */
[----:B------:R-:W-:-:S11]  /*02b0*/  ISETP.NE.OR P0, PT, R0, 0x3, !P1 ;  /* 0x000000030000780c */ /* 0x000fd60004f05670 */
[----:B------:R-:W-:Y:S05]  /*02c0*/  @P2 BRA `(.L_x_5) ;  /* 0x0000000000202947 */ /* 0x000fea0003800000 */
[----:B------:R-:W3:Y:S02]  /*02d0*/  LDCU.64 UR4, c[0x0][0x348] ;  /* 0x00006900ff0477ac */ /* 0x000ee40008000a00 */
[----:B---3--:R-:W-:Y:S02]  /*02e0*/  UIADD3 UR6, UP1, UPT, UR4, 0x80, URZ ;  /* 0x0000008004067890 */ /* 0x008fe4000ff3e0ff */
[----:B------:R-:W-:Y:S02]  /*02f0*/  UIADD3 UR4, UP0, UPT, UR4, 0x180, URZ ;  /* 0x0000018004047890 */ /* 0x000fe4000ff1e0ff */
[----:B------:R-:W-:Y:S02]  /*0300*/  UIADD3.X UR7, UPT, UPT, URZ, UR5, URZ, UP1, !UPT ;  /* 0x00000005ff077290 */ /* 0x000fe40008ffe4ff */
[----:B------:R-:W-:-:S07]  /*0310*/  UIADD3.X UR5, UPT, UPT, URZ, UR5, URZ, UP0, !UPT ;  /* 0x00000005ff057290 */ /* 0x000fce00087fe4ff */
[----:B------:R3:W-:Y:S02]  /*0320*/  UTMACCTL.PF [UR6] ;  /* 0x00000000060079b9 */ /* 0x0007e40008040000 */
[----:B------:R3:W-:Y:S02]  /*0330*/  UTMACCTL.PF [UR4] ;  /* 0x00000000040079b9 */ /* 0x0007e40008040000 */
[----:B---3--:R-:W-:Y:S01]  /*0340*/  NOP ;  /* 0x0000000000007918 */ /* 0x008fe20000000000 */
.L_x_5:
[----:B------:R-:W-:Y:S05]  /*0350*/  BSYNC.RECONVERGENT B0 ;  /* 0x0000000000007941 */ /* 0x000fea0003800200 */
.L_x_4:
[----:B------:R-:W-:Y:S04]  /*0360*/  BSSY.RECONVERGENT B0, `(.L_x_6) ;  /* 0x000000a000007945 */ /* 0x000fe80003800200 */
        /* <DEDUP_REMOVED lines=9> */
.L_x_7:
[----:B------:R-:W-:Y:S05]  /*0400*/  BSYNC.RECONVERGENT B0 ;  /* 0x0000000000007941 */ /* 0x000fea0003800200 */
.L_x_6:
[----:B------:R-:W3:Y:S01]  /*0410*/  LDCU.64 UR4, c[0x0][0x888] ;  /* 0x00011100ff0477ac */ /* 0x000ee20008000a00 */
[----:B------:R-:W-:Y:S02]  /*0420*/  UISETP.EQ.U32.AND UP1, UPT, UR8, URZ, UPT ;  /* 0x000000ff0800728c */ /* 0x000fe4000bf22070 */
[----:B------:R-:W-:Y:S02]  /*0430*/  UPLOP3.LUT UP3, UPT, UPT, UPT, UPT, 0x80, 0x8 ;  /* 0x000000000008789c */ /* 0x000fe40003f6f070 */
[----:B---3--:R-:W-:-:S04]  /*0440*/  UISETP.NE.U32.AND UP0, UPT, UR4, URZ, UPT ;  /* 0x000000ff0400728c */ /* 0x008fc8000bf05070 */
[----:B------:R-:W-:-:S04]  /*0450*/  UISETP.NE.AND.EX UP0, UPT, UR5, URZ, UPT, UP0 ;  /* 0x000000ff0500728c */ /* 0x000fc8000bf05300 */
[----:B------:R-:W-:-:S04]  /*0460*/  UISETP.EQ.OR.EX UP2, UPT, UR9, URZ, !UP0, UP1 ;  /* 0x000000ff0900728c */ /* 0x000fc8000c742710 */
[----:B------:R-:W-:-:S06]  /*0470*/  UP2UR UR4, UPR, URZ, 0x4 ;  /* 0x00000004ff047883 */ /* 0x000fcc0008000000 */
[----:B------:R-:W-:Y:S01]  /*0480*/  MOV R59, UR4 ;  /* 0x00000004003b7c02 */ /* 0x000fe20008000f00 */
[----:B------:R-:W-:Y:S06]  /*0490*/  BRA.U !UP2, `(.L_x_8) ;  /* 0x000000010a207547 */ /* 0x000fec000b800000 */
[----:B------:R-:W-:Y:S01]  /*04a0*/  UISETP.NE.U32.AND UP1, UPT, UR8, URZ, UPT ;  /* 0x000000ff0800728c */ /* 0x000fe2000bf25070 */
[----:B-----5:R-:W-:Y:S01]  /*04b0*/  FSETP.NEU.AND P0, PT, R27, RZ, PT ;  /* 0x000000ff1b00720b */ /* 0x020fe20003f0d000 */
[----:B------:R-:W-:Y:S02]  /*04c0*/  USEL UR4, URZ, 0xffffffff, UP0 ;  /* 0xffffffffff047887 */ /* 0x000fe40008000000 */
[----:B------:R-:W-:-:S10]  /*04d0*/  UISETP.NE.AND.EX UP1, UPT, UR9, URZ, UPT, UP1 ;  /* 0x000000ff0900728c */ /* 0x000fd4000bf25310 */
[----:B------:R-:W-:Y:S01]  /*04e0*/  VOTEU.ANY UP0, P0 ;  /* 0x0000000000ff7886 */ /* 0x000fe20000000100 */
[----:B------:R-:W-:-:S04]  /*04f0*/  @!UP1 USEL UR4, URZ, 0xffffffff, UP0 ;  /* 0xffffffffff049887 */ /* 0x000fc80008000000 */
[----:B------:R-:W-:-:S04]  /*0500*/  ULOP3.LUT UR4, UR4, 0x1, URZ, 0xc0, !UPT ;  /* 0x0000000104047892 */ /* 0x000fc8000f8ec0ff */
[----:B------:R-:W-:-:S11]  /*0510*/  UISETP.NE.U32.AND UP3, UPT, UR4, 0x1, UPT ;  /* 0x000000010400788c */ /* 0x000fd6000bf65070 */
.L_x_8:
[----:B------:R-:W3:Y:S01]  /*0520*/  SHFL.IDX PT, R0, R57, RZ, 0x1f ;  /* 0x00001fff39007589 */ /* 0x000ee200000e0000 */
[----:B------:R-:W-:-:S04]  /*0530*/  UISETP.NE.AND UP0, UPT, UR13, 0x2, UPT ;  /* 0x000000020d00788c */ /* 0x000fc8000bf05270 */
[----:B------:R-:W-:Y:S02]  /*0540*/  UISETP.EQ.AND UP1, UPT, UR46, URZ, !UP0 ;  /* 0x000000ff2e00728c */ /* 0x000fe4000c722270 */
[----:B------:R-:W-:-:S04]  /*0550*/  USEL UR43, URZ, 0x1, UP0 ;  /* 0x00000001ff2b7887 */ /* 0x000fc80008000000 */
[----:B------:R-:W-:Y:S02]  /*0560*/  PLOP3.LUT P3, PT, P1, PT, UP1, 0x80, 0x8 ;  /* 0x000000000008781c */ /* 0x000fe40000f6f018 */
[----:B---3--:R-:W-:-:S13]  /*0570*/  ISETP.NE.AND P0, PT, R0, RZ, PT ;  /* 0x000000ff0000720c */ /* 0x008fda0003f05270 */
[----:B------:R-:W-:Y:S05]  /*0580*/  @P0 BRA `(.L_x_9) ;  /* 0x0000000000600947 */ /* 0x000fea0003800000 */
[----:B------:R-:W3:Y:S01]  /*0590*/  S2UR UR5, SR_CgaCtaId ;  /* 0x00000000000579c3 */ /* 0x000ee20000008800 */
[----:B------:R-:W-:Y:S01]  /*05a0*/  UMOV UR4, 0x400 ;  /* 0x0000040000047882 */ /* 0x000fe20000000000 */
[----:B------:R-:W-:Y:S01]  /*05b0*/  UMOV UR8, 0x1 ;  /* 0x0000000100087882 */ /* 0x000fe20000000000 */
[----:B------:R-:W-:Y:S01]  /*05c0*/  UMOV UR6, 0x2 ;  /* 0x0000000200067882 */ /* 0x000fe20000000000 */
[----:B------:R-:W-:-:S04]  /*05d0*/  UIADD3 UR8, UPT, UPT, -UR8, 0x100000, URZ ;  /* 0x0010000008087890 */ /* 0x000fc8000fffe1ff */
[----:B------:R-:W-:Y:S02]  /*05e0*/  USHF.L.U32 UR9, UR8, 0xb, URZ ;  /* 0x0000000b08097899 */ /* 0x000fe400080006ff */
[----:B------:R-:W-:Y:S02]  /*05f0*/  USHF.L.U32 UR8, UR8, 0x1, URZ ;  /* 0x0000000108087899 */ /* 0x000fe400080006ff */
[----:B------:R-:W-:-:S04]  /*0600*/  UIADD3 UR6, UPT, UPT, -UR6, 0x100000, URZ ;  /* 0x0010000006067890 */ /* 0x000fc8000fffe1ff */
[----:B------:R-:W-:Y:S02]  /*0610*/  USHF.L.U32 UR7, UR6, 0xb, URZ ;  /* 0x0000000b06077899 */ /* 0x000fe400080006ff */
[----:B------:R-:W-:Y:S01]  /*0620*/  USHF.L.U32 UR6, UR6, 0x1, URZ ;  /* 0x0000000106067899 */ /* 0x000fe200080006ff */
[----:B------:R-:W-:Y:S01]  /*0630*/  ELECT P0, URZ, PT ;  /* 0x0000000000ff782f */ /* 0x000fe20003800000 */
[----:B---3--:R-:W-:Y:S01]  /*0640*/  ULEA UR4, UR5, UR4, 0x18 ;  /* 0x0000000405047291 */ /* 0x008fe2000f8ec0ff */
[----:B------:R-:W3:Y:S11]  /*0650*/  FENCE.VIEW.ASYNC.S ;  /* 0x00000000000073c6 */ /* 0x000ef60000000000 */
[----:B---3--:R3:W4:Y:S01]  /*0660*/  SYNCS.EXCH.64 URZ, [UR4], UR8 ;  /* 0x0000000804ff75b2 */ /* 0x0087220008000100 */
[----:B------:R3:W1:Y:S01]  /*0670*/  SYNCS.EXCH.64 URZ, [UR4+0x28], UR6 ;  /* 0x0000280604ff75b2 */ /* 0x0006620008000100 */
        /* <DEDUP_REMOVED lines=8> */
[----:B------:R-:W-:Y:S01]  /*0700*/  NOP ;  /* 0x0000000000007918 */ /* 0x000fe20000000000 */
.L_x_9:
[----:B------:R-:W2:Y:S01]  /*0710*/  SHFL.IDX PT, R0, R57, RZ, 0x1f ;  /* 0x00001fff39007589 */ /* 0x000ea200000e0000 */
[----:B------:R-:W-:Y:S01]  /*0720*/  NOP ;  /* 0x0000000000007918 */ /* 0x000fe20000000000 */
[----:B--2---:R-:W-:-:S13]  /*0730*/  ISETP.NE.AND P0, PT, R0, 0x1, PT ;  /* 0x000000010000780c */ /* 0x004fda0003f05270 */
[----:B------:R-:W-:Y:S05]  /*0740*/  @P0 BRA `(.L_x_10) ;  /* 0x0000000000500947 */ /* 0x000fea0003800000 */
[----:B------:R-:W2:Y:S01]  /*0750*/  S2UR UR5, SR_CgaCtaId ;  /* 0x00000000000579c3 */ /* 0x000ea20000008800 */
[----:B---3--:R-:W-:Y:S01]  /*0760*/  UMOV UR4, 0x400 ;  /* 0x0000040000047882 */ /* 0x008fe20000000000 */
        /* <DEDUP_REMOVED lines=9> */
[----:B--2---:R-:W-:Y:S01]  /*0800*/  ULEA UR4, UR5, UR4, 0x18 ;  /* 0x0000000405047291 */ /* 0x004fe2000f8ec0ff */
[----:B------:R-:W2:Y:S11]  /*0810*/  FENCE.VIEW.ASYNC.S ;  /* 0x00000000000073c6 */ /* 0x000eb60000000000 */
[----:B--2---:R2:W3:Y:S01]  /*0820*/  SYNCS.EXCH.64 URZ, [UR4+0x50], UR8 ;  /* 0x0000500804ff75b2 */ /* 0x0044e20008000100 */
[----:B------:R2:W1:Y:S01]  /*0830*/  SYNCS.EXCH.64 URZ, [UR4+0x68], UR6 ;  /* 0x0000680604ff75b2 */ /* 0x0004620008000100 */
[----:B------:R2:W1:Y:S01]  /*0840*/  SYNCS.EXCH.64 URZ, [UR4+0x58], UR8 ;  /* 0x0000580804ff75b2 */ /* 0x0004620008000100 */
[----:B------:R2:W1:Y:S01]  /*0850*/  SYNCS.EXCH.64 URZ, [UR4+0x70], UR6 ;  /* 0x0000700604ff75b2 */ /* 0x0004620008000100 */
[----:B------:R2:W1:Y:S01]  /*0860*/  SYNCS.EXCH.64 URZ, [UR4+0x60], UR8 ;  /* 0x0000600804ff75b2 */ /* 0x0004620008000100 */
[----:B------:R2:W1:Y:S01]  /*0870*/  SYNCS.EXCH.64 URZ, [UR4+0x78], UR6 ;  /* 0x0000780604ff75b2 */ /* 0x0004620008000100 */
[----:B------:R-:W-:Y:S01]  /*0880*/  NOP ;  /* 0x0000000000007918 */ /* 0x000fe20000000000 */
.L_x_10:
[----:B------:R-:W4:Y:S01]  /*0890*/  SHFL.IDX PT, R0, R57, RZ, 0x1f ;  /* 0x00001fff39007589 */ /* 0x000f2200000e0000 */
[----:B------:R-:W-:Y:S01]  /*08a0*/  NOP ;  /* 0x0000000000007918 */ /* 0x000fe20000000000 */
[----:B----4-:R-:W-:-:S13]  /*08b0*/  ISETP.NE.AND P0, PT, R0, 0x3, PT ;  /* 0x000000030000780c */ /* 0x010fda0003f05270 */
[----:B------:R-:W-:Y:S05]  /*08c0*/  @P0 BRA `(.L_x_11) ;  /* 0x0000000000300947 */ /* 0x000fea0003800000 */
[----:B------:R-:W4:Y:S01]  /*08d0*/  S2UR UR5, SR_CgaCtaId ;  /* 0x00000000000579c3 */ /* 0x000f220000008800 */
[----:B--23--:R-:W-:Y:S01]  /*08e0*/  UMOV UR6, 0x400 ;  /* 0x0000040000067882 */ /* 0x00cfe20000000000 */
[----:B------:R-:W-:Y:S01]  /*08f0*/  UMOV UR4, 0x20 ;  /* 0x0000002000047882 */ /* 0x000fe20000000000 */
[----:B------:R-:W-:Y:S01]  /*0900*/  ELECT P0, URZ, PT ;  /* 0x0000000000ff782f */ /* 0x000fe20003800000 */
[----:B----4-:R-:W-:Y:S02]  /*0910*/  ULEA UR6, UR5, UR6, 0x18 ;  /* 0x0000000605067291 */ /* 0x010fe4000f8ec0ff */
[----:B------:R-:W-:-:S04]  /*0920*/  UIADD3 UR4, UPT, UPT, -UR4, 0x100000, URZ ;  /* 0x0010000004047890 */ /* 0x000fc8000fffe1ff */
[----:B------:R-:W-:Y:S02]  /*0930*/  USHF.L.U32 UR5, UR4, 0xb, URZ ;  /* 0x0000000b04057899 */ /* 0x000fe400080006ff */
[----:B------:R-:W-:Y:S01]  /*0940*/  USHF.L.U32 UR4, UR4, 0x1, URZ ;  /* 0x0000000104047899 */ /* 0x000fe200080006ff */
[----:B------:R-:W2:Y:S11]  /*0950*/  FENCE.VIEW.ASYNC.S ;  /* 0x00000000000073c6 */ /* 0x000eb60000000000 */
[----:B--2---:R4:W2:Y:S01]  /*0960*/  SYNCS.EXCH.64 URZ, [UR6+0x80], UR4 ;  /* 0x0000800406ff75b2 */ /* 0x0048a20008000100 */
[----:B------:R4:W3:Y:S02]  /*0970*/  SYNCS.EXCH.64 URZ, [UR6+0x88], UR4 ;  /* 0x0000880406ff75b2 */ /* 0x0008e40008000100 */
[----:B----4-:R-:W-:Y:S01]  /*0980*/  NOP ;  /* 0x0000000000007918 */ /* 0x010fe20000000000 */
.L_x_11:
[----:B------:R-:W4:Y:S01]  /*0990*/  SHFL.IDX PT, R0, R57, RZ, 0x1f ;  /* 0x00001fff39007589 */ /* 0x000f2200000e0000 */
[----:B------:R-:W-:Y:S01]  /*09a0*/  NOP ;  /* 0x0000000000007918 */ /* 0x000fe20000000000 */
[----:B----4-:R-:W-:-:S13]  /*09b0*/  ISETP.NE.AND P0, PT, R0, 0x4, PT ;  /* 0x000000040000780c */ /* 0x010fda0003f05270 */
[----:B------:R-:W-:Y:S05]  /*09c0*/  @P0 BRA `(.L_x_12) ;  /* 0x00000000004c0947 */ /* 0x000fea0003800000 */
[----:B------:R-:W4:Y:S01]  /*09d0*/  S2UR UR5, SR_CgaCtaId ;  /* 0x00000000000579c3 */ /* 0x000f220000008800 */
[----:B--23--:R-:W-:Y:S01]  /*09e0*/  UMOV UR4, 0x3a0 ;  /* 0x000003a000047882 */ /* 0x00cfe20000000000 */
[----:B------:R-:W-:Y:S01]  /*09f0*/  UMOV UR6, 0x400 ;  /* 0x0000040000067882 */ /* 0x000fe20000000000 */
[----:B------:R-:W-:Y:S01]  /*0a00*/  USEL UR4, UR4, 0x320, UP3 ;  /* 0x0000032004047887 */ /* 0x000fe20009800000 */
[----:B------:R-:W-:Y:S01]  /*0a10*/  UMOV UR8, 0x1 ;  /* 0x0000000100087882 */ /* 0x000fe20000000000 */
[----:B------:R-:W-:Y:S01]  /*0a20*/  ELECT P0, URZ, PT ;  /* 0x0000000000ff782f */ /* 0x000fe20003800000 */
[----:B------:R-:W-:-:S04]  /*0a30*/  UIADD3 UR8, UPT, UPT, -UR8, 0x100000, URZ ;  /* 0x0010000008087890 */ /* 0x000fc8000fffe1ff */
[----:B------:R-:W-:Y:S02]  /*0a40*/  USHF.L.U32 UR9, UR8, 0xb, URZ ;  /* 0x0000000b08097899 */ /* 0x000fe400080006ff */
[----:B------:R-:W-:Y:S02]  /*0a50*/  USHF.L.U32 UR8, UR8, 0x1, URZ ;  /* 0x0000000108087899 */ /* 0x000fe400080006ff */
[----:B----4-:R-:W-:Y:S02]  /*0a60*/  ULEA UR6, UR5, UR6, 0x18 ;  /* 0x0000000605067291 */ /* 0x010fe4000f8ec0ff */
[----:B------:R-:W-:-:S04]  /*0a70*/  UIADD3 UR4, UPT, UPT, -UR4, 0x100000, URZ ;  /* 0x0010000004047890 */ /* 0x000fc8000fffe1ff */
[----:B------:R-:W-:Y:S02]  /*0a80*/  USHF.L.U32 UR5, UR4, 0xb, URZ ;  /* 0x0000000b04057899 */ /* 0x000fe400080006ff */
[----:B------:R-:W-:Y:S01]  /*0a90*/  USHF.L.U32 UR4, UR4, 0x1, URZ ;  /* 0x0000000104047899 */ /* 0x000fe200080006ff */
[----:B------:R-:W2:Y:S03]  /*0aa0*/  FENCE.VIEW.ASYNC.S ;  /* 0x00000000000073c6 */ /* 0x000ea60000000000 */
[----:B--2---:R4:W2:Y:S08]  /*0ab0*/  SYNCS.EXCH.64 URZ, [UR6+0x90], UR8 ;  /* 0x0000900806ff75b2 */ /* 0x0048b00008000100 */
[----:B------:R4:W3:Y:S01]  /*0ac0*/  SYNCS.EXCH.64 URZ, [UR6+0xa0], UR4 ;  /* 0x0000a00406ff75b2 */ /* 0x0008e20008000100 */
[----:B------:R4:W1:Y:S01]  /*0ad0*/  SYNCS.EXCH.64 URZ, [UR6+0x98], UR8 ;  /* 0x0000980806ff75b2 */ /* 0x0008620008000100 */
[----:B------:R4:W1:Y:S02]  /*0ae0*/  SYNCS.EXCH.64 URZ, [UR6+0xa8], UR4 ;  /* 0x0000a80406ff75b2 */ /* 0x0008640008000100 */
[----:B----4-:R-:W-:Y:S01]  /*0af0*/  NOP ;  /* 0x0000000000007918 */ /* 0x010fe20000000000 */
.L_x_12:
[----:B------:R-:W4:Y:S01]  /*0b00*/  SHFL.IDX PT, R0, R57, RZ, 0x1f ;  /* 0x00001fff39007589 */ /* 0x000f2200000e0000 */
[----:B------:R-:W-:Y:S01]  /*0b10*/  NOP ;  /* 0x0000000000007918 */ /* 0x000fe20000000000 */
[----:B----4-:R-:W-:-:S13]  /*0b20*/  ISETP.NE.AND P0, PT, R0, 0x5, PT ;  /* 0x000000050000780c */ /* 0x010fda0003f05270 */
[----:B------:R-:W-:Y:S05]  /*0b30*/  @P0 BRA `(.L_x_13) ;  /* 0x0000000000580947 */ /* 0x000fea0003800000 */
[----:B------:R-:W4:Y:S01]  /*0b40*/  S2UR UR5, SR_CgaCtaId ;  /* 0x00000000000579c3 */ /* 0x000f220000008800 */
[----:B--23--:R-:W-:Y:S01]  /*0b50*/  UMOV UR4, 0x400 ;  /* 0x0000040000047882 */ /* 0x00cfe20000000000 */
        /* <DEDUP_REMOVED lines=9> */
[----:B----4-:R-:W-:Y:S01]  /*0bf0*/  ULEA UR4, UR5, UR4, 0x18 ;  /* 0x0000000405047291 */ /* 0x010fe2000f8ec0ff */
[----:B------:R-:W2:Y:S11]  /*0c00*/  FENCE.VIEW.ASYNC.S ;  /* 0x00000000000073c6 */ /* 0x000eb60000000000 */
[----:B--2---:R4:W2:Y:S01]  /*0c10*/  SYNCS.EXCH.64 URZ, [UR4+0xb0], UR6 ;  /* 0x0000b00604ff75b2 */ /* 0x0048a20008000100 */
[----:B------:R4:W3:Y:S01]  /*0c20*/  SYNCS.EXCH.64 URZ, [UR4+0xd0], UR8 ;  /* 0x0000d00804ff75b2 */ /* 0x0008e20008000100 */
[----:B------:R4:W1:Y:S01]  /*0c30*/  SYNCS.EXCH.64 URZ, [UR4+0xb8], UR6 ;  /* 0x0000b80604ff75b2 */ /* 0x0008620008000100 */
[----:B------:R4:W1:Y:S01]  /*0c40*/  SYNCS.EXCH.64 URZ, [UR4+0xd8], UR8 ;  /* 0x0000d80804ff75b2 */ /* 0x0008620008000100 */
[----:B------:R4:W1:Y:S01]  /*0c50*/  SYNCS.EXCH.64 URZ, [UR4+0xc0], UR6 ;  /* 0x0000c00604ff75b2 */ /* 0x0008620008000100 */
[----:B------:R4:W1:Y:S01]  /*0c60*/  SYNCS.EXCH.64 URZ, [UR4+0xe0], UR8 ;  /* 0x0000e00804ff75b2 */ /* 0x0008620008000100 */
[----:B------:R4:W1:Y:S01]  /*0c70*/  SYNCS.EXCH.64 URZ, [UR4+0xc8], UR6 ;  /* 0x0000c80604ff75b2 */ /* 0x0008620008000100 */
[----:B------:R4:W1:Y:S02]  /*0c80*/  SYNCS.EXCH.64 URZ, [UR4+0xe8], UR8 ;  /* 0x0000e80804ff75b2 */ /* 0x0008640008000100 */
[----:B----4-:R-:W-:Y:S01]  /*0c90*/  NOP ;  /* 0x0000000000007918 */ /* 0x010fe20000000000 */
.L_x_13:
[----:B------:R-:W4:Y:S01]  /*0ca0*/  SHFL.IDX PT, R0, R57, RZ, 0x1f ;  /* 0x00001fff39007589 */ /* 0x000f2200000e0000 */
[----:B------:R-:W-:Y:S01]  /*0cb0*/  ISETP.NE.OR P1, PT, RZ, UR13, !P1 ;  /* 0x0000000dff007c0c */ /* 0x000fe2000cf25670 */
[----:B------:R-:W-:Y:S01]  /*0cc0*/  NOP ;  /* 0x0000000000007918 */ /* 0x000fe20000000000 */
[----:B----4-:R-:W-:-:S13]  /*0cd0*/  ISETP.NE.AND P0, PT, R0, 0x3, PT ;  /* 0x000000030000780c */ /* 0x010fda0003f05270 */
[----:B------:R-:W-:Y:S05]  /*0ce0*/  @P0 BRA `(.L_x_14) ;  /* 0x0000000000380947 */ /* 0x000fea0003800000 */
[----:B------:R-:W4:Y:S01]  /*0cf0*/  S2UR UR5, SR_CgaCtaId ;  /* 0x00000000000579c3 */ /* 0x000f220000008800 */
[----:B--23--:R-:W-:Y:S01]  /*0d00*/  UMOV UR4, 0x400 ;  /* 0x0000040000047882 */ /* 0x00cfe20000000000 */
[----:B------:R-:W-:Y:S01]  /*0d10*/  UMOV UR6, 0x20 ;  /* 0x0000002000067882 */ /* 0x000fe20000000000 */
[----:B------:R-:W-:Y:S01]  /*0d20*/  ELECT P0, URZ, PT ;  /* 0x0000000000ff782f */ /* 0x000fe20003800000 */
[----:B------:R-:W-:-:S04]  /*0d30*/  UIADD3 UR6, UPT, UPT, -UR6, 0x100000, URZ ;  /* 0x0010000006067890 */ /* 0x000fc8000fffe1ff */
[----:B------:R-:W-:Y:S02]  /*0d40*/  USHF.L.U32 UR7, UR6, 0xb, URZ ;  /* 0x0000000b06077899 */ /* 0x000fe400080006ff */
[----:B------:R-:W-:Y:S02]  /*0d50*/  USHF.L.U32 UR6, UR6, 0x1, URZ ;  /* 0x0000000106067899 */ /* 0x000fe400080006ff */
[----:B----4-:R-:W-:Y:S01]  /*0d60*/  ULEA UR4, UR5, UR4, 0x18 ;  /* 0x0000000405047291 */ /* 0x010fe2000f8ec0ff */
[----:B------:R-:W2:Y:S11]  /*0d70*/  FENCE.VIEW.ASYNC.S ;  /* 0x00000000000073c6 */ /* 0x000eb60000000000 */
[----:B--2---:R4:W2:Y:S01]  /*0d80*/  SYNCS.EXCH.64 URZ, [UR4+0xf0], UR6 ;  /* 0x0000f00604ff75b2 */ /* 0x0048a20008000100 */
[----:B------:R4:W3:Y:S01]  /*0d90*/  SYNCS.EXCH.64 URZ, [UR4+0x100], UR6 ;  /* 0x0001000604ff75b2 */ /* 0x0008e20008000100 */
[----:B------:R4:W1:Y:S01]  /*0da0*/  SYNCS.EXCH.64 URZ, [UR4+0xf8], UR6 ;  /* 0x0000f80604ff75b2 */ /* 0x0008620008000100 */
[----:B------:R4:W1:Y:S02]  /*0db0*/  SYNCS.EXCH.64 URZ, [UR4+0x108], UR6 ;  /* 0x0001080604ff75b2 */ /* 0x0008640008000100 */
[----:B----4-:R-:W-:Y:S01]  /*0dc0*/  NOP ;  /* 0x0000000000007918 */ /* 0x010fe20000000000 */
.L_x_14:
[----:B--23--:R-:W2:Y:S01]  /*0dd0*/  S2UR UR7, SR_CgaCtaId ;  /* 0x00000000000779c3 */ /* 0x00cea20000008800 */
[----:B------:R-:W-:Y:S01]  /*0de0*/  VOTEU.ALL UP0, P1 ;  /* 0x0000000000ff7886 */ /* 0x000fe20000800000 */
[----:B------:R-:W-:Y:S01]  /*0df0*/  UMOV UR4, 0x20 ;  /* 0x0000002000047882 */ /* 0x000fe20000000000 */
[----:B------:R-:W-:Y:S01]  /*0e00*/  NOP ;  /* 0x0000000000007918 */ /* 0x000fe20000000000 */
[----:B------:R-:W-:Y:S01]  /*0e10*/  LOP3.LUT R0, R62, 0x1f, RZ, 0xc0, !PT ;  /* 0x0000001f3e007812 */ /* 0x000fe200078ec0ff */
[----:B------:R-:W-:Y:S01]  /*0e20*/  UISETP.NE.AND UP4, UPT, UR13, URZ, UPT ;  /* 0x000000ff0d00728c */ /* 0x000fe2000bf85270 */
[----:B------:R-:W-:Y:S01]  /*0e30*/  @!UP0 UMOV UR6, 0x400 ;  /* 0x0000040000068882 */ /* 0x000fe20000000000 */
[----:B------:R-:W-:-:S04]  /*0e40*/  @!UP0 UIADD3 UR4, UPT, UPT, -UR4, 0x100000, URZ ;  /* 0x0010000004048890 */ /* 0x000fc8000fffe1ff */
[----:B------:R-:W-:Y:S02]  /*0e50*/  @!UP0 USHF.L.U32 UR5, UR4, 0xb, URZ ;  /* 0x0000000b04058899 */ /* 0x000fe400080006ff */
[----:B------:R-:W-:Y:S02]  /*0e60*/  @!UP0 USHF.L.U32 UR4, UR4, 0x1, URZ ;  /* 0x0000000104048899 */ /* 0x000fe400080006ff */
[----:B--2---:R-:W-:Y:S01]  /*0e70*/  @!UP0 ULEA UR6, UR7, UR6, 0x18 ;  /* 0x0000000607068291 */ /* 0x004fe2000f8ec0ff */
[----:B------:R-:W2:Y:S01]  /*0e80*/  LDCU UR7, c[0x0][0x36c] ;  /* 0x00006d80ff0777ac */ /* 0x000ea20008000800 */
[----:B------:R-:W-:Y:S01]  /*0e90*/  VOTEU.ALL UP0, P1 ;  /* 0x0000000000ff7886 */ /* 0x000fe20000800000 */
[----:B------:R-:W3:Y:S09]  /*0ea0*/  FENCE.VIEW.ASYNC.S ;  /* 0x00000000000073c6 */ /* 0x000ef20000000000 */
[----:B---3--:R3:W4:Y:S01]  /*0eb0*/  @!UP0 SYNCS.EXCH.64 URZ, [UR6+0x110], UR4 ;  /* 0x0001100406ff85b2 */ /* 0x0087220008000100 */
[----:B--2---:R-:W-:-:S09]  /*0ec0*/  UISETP.EQ.U32.AND UP5, UPT, UR7, 0x1, UPT ;  /* 0x000000010700788c */ /* 0x004fd2000bfa2070 */
[----:B---3--:R-:W-:Y:S05]  /*0ed0*/  BRA.U !UP5, `(.L_x_15) ;  /* 0x000000010d087547 */ /* 0x008fea000b800000 */
[----:B-1--4-:R-:W-:Y:S01]  /*0ee0*/  UCGABAR_ARV ;  /* 0x00000000000079c7 */ /* 0x012fe20008000000 */
[----:B------:R-:W-:Y:S05]  /*0ef0*/  BRA `(.L_x_16) ;  /* 0x0000000000047947 */ /* 0x000fea0003800000 */
.L_x_15:
[----:B-1--4-:R-:W-:Y:S01]  /*0f00*/  NOP ;  /* 0x0000000000007918 */ /* 0x012fe20000000000 */
.L_x_16:
[----:B------:R-:W1:Y:S01]  /*0f10*/  S2UR UR19, SR_CTAID.X ;  /* 0x00000000001379c3 */ /* 0x000e620000002500 */
[----:B------:R-:W-:-:S05]  /*0f20*/  CS2R.32 R58, SR_CgaSize ;  /* 0x00000000003a7805 */ /* 0x000fca0000008a00 */
[----:B------:R-:W-:-:S05]  /*0f30*/  IMAD R58, R58, -0xa0, RZ ;  /* 0xffffff603a3a7824 */ /* 0x000fca00078e02ff */
[----:B------:R-:W-:-:S14]  /*0f40*/  R2UR UR5, R58 ;  /* 0x000000003a0572ca */ /* 0x000fdc00000e0000 */
[----:B------:R-:W2:Y:S01]  /*0f50*/  LDCU UR5, c[0x0][UR5+0x2b0] ;  /* 0x00005600050577ac */ /* 0x000ea20008000800 */
[----:B------:R-:W-:-:S05]  /*0f60*/  CS2R.32 R58, SR_CgaSize ;  /* 0x00000000003a7805 */ /* 0x000fca0000008a00 */
[----:B------:R-:W-:-:S05]  /*0f70*/  IMAD R58, R58, -0xa0, RZ ;  /* 0xffffff603a3a7824 */ /* 0x000fca00078e02ff */
[----:B------:R-:W-:-:S14]  /*0f80*/  R2UR UR4, R58 ;  /* 0x000000003a0472ca */ /* 0x000fdc00000e0000 */
[----:B------:R-:W3:Y:S01]  /*0f90*/  LDCU UR4, c[0x0][UR4+0x2b4] ;  /* 0x00005680040477ac */ /* 0x000ee20008000800 */
[----:B------:R-:W4:Y:S01]  /*0fa0*/  S2UR UR7, SR_CTAID.Y ;  /* 0x00000000000779c3 */ /* 0x000f220000002600 */
[----:B------:R-:W-:-:S05]  /*0fb0*/  CS2R.32 R58, SR_CgaSize ;  /* 0x00000000003a7805 */ /* 0x000fca0000008a00 */
[----:B------:R-:W-:-:S05]  /*0fc0*/  IMAD R58, R58, -0xa0, RZ ;  /* 0xffffff603a3a7824 */ /* 0x000fca00078e02ff */
[----:B------:R-:W-:-:S14]  /*0fd0*/  R2UR UR8, R58 ;  /* 0x000000003a0872ca */ /* 0x000fdc00000e0000 */
[----:B------:R-:W3:Y:S01]  /*0fe0*/  LDCU UR8, c[0x0][UR8+0x2a0] ;  /* 0x00005400080877ac */ /* 0x000ee20008000800 */
[----:B------:R-:W-:Y:S01]  /*0ff0*/  UISETP.GT.U32.AND UP0, UPT, UR46, 0xffff, UPT ;  /* 0x0000ffff2e00788c */ /* 0x000fe2000bf04070 */
[----:B------:R-:W3:Y:S01]  /*1000*/  LDCU UR18, c[0x0][0xb24] ;  /* 0x00016480ff1277ac */ /* 0x000ee20008000800 */
[----:B------:R-:W3:Y:S01]  /*1010*/  S2UR UR9, SR_CgaCtaId ;  /* 0x00000000000979c3 */ /* 0x000ee20000008800 */
[----:B------:R-:W-:-:S05]  /*1020*/  CS2R.32 R58, SR_CgaSize ;  /* 0x00000000003a7805 */ /* 0x000fca0000008a00 */
[----:B------:R-:W-:-:S05]  /*1030*/  IMAD R58, R58, -0xa0, RZ ;  /* 0xffffff603a3a7824 */ /* 0x000fca00078e02ff */
[----:B------:R-:W-:-:S14]  /*1040*/  R2UR UR63, R58 ;  /* 0x000000003a3f72ca */ /* 0x000fdc00000e0000 */
[----:B------:R-:W3:Y:S01]  /*1050*/  LDCU UR63, c[0x0][UR63+0x2a4] ;  /* 0x000054803f3f77ac */ /* 0x000ee20008000800 */
[----:B------:R-:W-:Y:S01]  /*1060*/  UMOV UR29, 0x5 ;  /* 0x00000005001d7882 */ /* 0x000fe20000000000 */
[----:B-1----:R-:W-:Y:S01]  /*1070*/  I2FP.F32.U32 R3, UR19 ;  /* 0x0000001300037c45 */ /* 0x002fe20008201000 */
[----:B------:R-:W1:Y:S01]  /*1080*/  S2UR UR36, SR_CTAID.Z ;  /* 0x00000000002479c3 */ /* 0x000e620000002700 */
[----:B------:R-:W1:Y:S03]  /*1090*/  LDCU UR42, c[0x0][0xb24] ;  /* 0x00016480ff2a77ac */ /* 0x000e660008000800 */
[----:B--2---:R-:W-:Y:S01]  /*10a0*/  FMUL R3, R3, UR5 ;  /* 0x0000000503037c20 */ /* 0x004fe20008400000 */
[----:B------:R-:W-:Y:S01]  /*10b0*/  USEL UR5, UR46, 0xffff, !UP0 ;  /* 0x0000ffff2e057887 */ /* 0x000fe2000c000000 */
[----:B----4-:R-:W-:Y:S01]  /*10c0*/  I2FP.F32.U32 R2, UR7 ;  /* 0x0000000700027c45 */ /* 0x010fe20008201000 */
[----:B------:R-:W2:Y:S03]  /*10d0*/  LDCU UR27, c[0x0][0xb30] ;  /* 0x00016600ff1b77ac */ /* 0x000ea60008000800 */
[----:B------:R-:W4:Y:S01]  /*10e0*/  F2I.U32.TRUNC.NTZ R3, R3 ;  /* 0x0000000300037305 */ /* 0x000f22000020f000 */
[----:B---3--:R-:W-:Y:S01]  /*10f0*/  FMUL R2, R2, UR4 ;  /* 0x0000000402027c20 */ /* 0x008fe20008400000 */
[----:B------:R-:W-:-:S02]  /*1100*/  ULOP3.LUT UR24, UR5, 0xffff, URZ, 0xc0, !UPT ;  /* 0x0000ffff05187892 */ /* 0x000fc4000f8ec0ff */
[----:B------:R-:W-:Y:S02]  /*1110*/  USHF.L.U32 UR28, UR9, 0x9, URZ ;  /* 0x00000009091c7899 */ /* 0x000fe400080006ff */
[----:B------:R-:W-:Y:S02]  /*1120*/  UISETP.GE.AND UP2, UPT, UR18, 0x1, UPT ;  /* 0x000000011200788c */ /* 0x000fe4000bf46270 */
[----:B------:R-:W3:Y:S01]  /*1130*/  F2I.U32.TRUNC.NTZ R2, R2 ;  /* 0x0000000200027305 */ /* 0x000ee2000020f000 */
[----:B------:R-:W-:Y:S01]  /*1140*/  UMOV UR25, UR7 ;  /* 0x0000000700197c82 */ /* 0x000fe20008000000 */
[----:B------:R-:W-:Y:S01]  /*1150*/  UMOV UR20, UR19 ;  /* 0x0000001300147c82 */ /* 0x000fe20008000000 */
[----:B----4-:R-:W-:Y:S02]  /*1160*/  R2UR UR4, R3 ;  /* 0x00000000030472ca */ /* 0x010fe400000e0000 */
[----:B------:R-:W-:Y:S02]  /*1170*/  PRMT R3, RZ, 0x7610, R3 ;  /* 0x00007610ff037816 */ /* 0x000fe40000000003 */
[----:B---3--:R-:W-:-:S02]  /*1180*/  R2UR UR6, R2 ;  /* 0x00000000020672ca */ /* 0x008fc400000e0000 */
[----:B------:R-:W-:-:S07]  /*1190*/  PRMT R2, RZ, 0x7610, R2 ;  /* 0x00007610ff027816 */ /* 0x000fce0000000002 */
[----:B------:R-:W-:-:S04]  /*11a0*/  UIADD3 UR5, UPT, UPT, -UR4, URZ, URZ ;  /* 0x000000ff04057290 */ /* 0x000fc8000fffe1ff */
[----:B------:R-:W-:Y:S02]  /*11b0*/  UIMAD UR5, UR8, UR5, UR19 ;  /* 0x00000005080572a4 */ /* 0x000fe4000f8e0213 */
[----:B------:R-:W-:-:S04]  /*11c0*/  UIADD3 UR4, UPT, UPT, -UR6, URZ, URZ ;  /* 0x000000ff06047290 */ /* 0x000fc8000fffe1ff */
[----:B------:R-:W-:Y:S01]  /*11d0*/  IMAD.U32 R58, RZ, RZ, UR5 ;  /* 0x00000005ff3a7e24 */ /* 0x000fe2000f8e00ff */
[----:B------:R-:W-:Y:S01]  /*11e0*/  UIMAD UR63, UR63, UR4, UR7 ;  /* 0x000000043f3f72a4 */ /* 0x000fe2000f8e0207 */
[----:B-12---:R-:W-:Y:S11]  /*11f0*/  BRA.U UP4, `(.L_x_17) ;  /* 0x0000000104407547 */ /* 0x006ff6000b800000 */
[----:B------:R-:W-:-:S13]  /*1200*/  R2UR UR4, R58 ;  /* 0x000000003a0472ca */ /* 0x000fda00000e0000 */
[----:B------:R-:W-:Y:S02]  /*1210*/  UISETP.GT.U32.AND UP0, UPT, UR4, 0x1, UPT ;  /* 0x000000010400788c */ /* 0x000fe4000bf04070 */
[----:B------:R-:W-:Y:S02]  /*1220*/  ULOP3.LUT UR4, UR4, 0xfffffffe, URZ, 0xc0, !UPT ;  /* 0xfffffffe04047892 */ /* 0x000fe4000f8ec0ff */
[----:B------:R-:W-:Y:S02]  /*1230*/  UISETP.NE.AND UP1, UPT, UR63, URZ, UP0 ;  /* 0x000000ff3f00728c */ /* 0x000fe40008725270 */
[----:B------:R-:W-:Y:S02]  /*1240*/  UISETP.NE.AND UP0, UPT, UR63, 0x1, UP0 ;  /* 0x000000013f00788c */ /* 0x000fe40008705270 */
[----:B------:R-:W-:Y:S02]  /*1250*/  USEL UR7, URZ, 0x1, UP1 ;  /* 0x00000001ff077887 */ /* 0x000fe40008800000 */
[----:B------:R-:W-:-:S02]  /*1260*/  USEL UR6, URZ, 0x4, UP0 ;  /* 0x00000004ff067887 */ /* 0x000fc40008000000 */
[----:B------:R-:W-:Y:S02]  /*1270*/  USEL UR5, URZ, 0x2, UP1 ;  /* 0x00000002ff057887 */ /* 0x000fe40008800000 */
[----:B------:R-:W-:Y:S02]  /*1280*/  ULEA UR4, UR63, UR4, 0x1 ;  /* 0x000000043f047291 */ /* 0x000fe4000f8e08ff */
[----:B------:R-:W-:Y:S02]  /*1290*/  USEL UR8, URZ, 0x8, UP0 ;  /* 0x00000008ff087887 */ /* 0x000fe40008000000 */
[----:B------:R-:W-:-:S03]  /*12a0*/  UIADD3 UR5, UPT, UPT, UR5, UR6, UR7 ;  /* 0x0000000605057290 */ /* 0x000fc6000fffe007 */
[----:B------:R-:W-:Y:S01]  /*12b0*/  UMOV UR6, 0x3 ;  /* 0x0000000300067882 */ /* 0x000fe20000000000 */
[----:B------:R-:W-:Y:S02]  /*12c0*/  UIADD3 UR5, UPT, UPT, UR5, UR8, URZ ;  /* 0x0000000805057290 */ /* 0x000fe4000fffe0ff */
[----:B------:R-:W-:-:S04]  /*12d0*/  USHF.L.U32 UR4, UR6, UR4, URZ ;  /* 0x0000000406047299 */ /* 0x000fc800080006ff */
[----:B------:R-:W-:Y:S02]  /*12e0*/  MOV R3, UR5 ;  /* 0x0000000500037c02 */ /* 0x000fe40008000f00 */
[----:B------:R-:W-:Y:S02]  /*12f0*/  IMAD.U32 R2, RZ, RZ, UR4 ;  /* 0x00000004ff027e24 */ /* 0x000fe4000f8e00ff */
.L_x_17:
[----:B------:R-:W-:Y:S05]  /*1300*/  BRA.U !UP2, `(.L_x_18) ;  /* 0x000000010ad07547 */ /* 0x000fea000b800000 */
[----:B------:R-:W1:Y:S01]  /*1310*/  LDCU.128 UR20, c[0x0][0xb10] ;  /* 0x00016200ff1477ac */ /* 0x000e620008000c00 */
[----:B------:R-:W2:Y:S01]  /*1320*/  LDCU UR12, c[0x0][0x370] ;  /* 0x00006e00ff0c77ac */ /* 0x000ea20008000800 */
[----:B------:R-:W3:Y:S01]  /*1330*/  LDCU UR5, c[0x0][0x374] ;  /* 0x00006e80ff0577ac */ /* 0x000ee20008000800 */
[----:B------:R-:W4:Y:S01]  /*1340*/  LDCU UR26, c[0x0][0xb0c] ;  /* 0x00016180ff1a77ac */ /* 0x000f220008000800 */
[----:B------:R-:W4:Y:S01]  /*1350*/  LDCU UR4, c[0x0][0xb20] ;  /* 0x00016400ff0477ac */ /* 0x000f220008000800 */
[----:B------:R-:W4:Y:S01]  /*1360*/  LDCU.64 UR16, c[0x0][0xb28] ;  /* 0x00016500ff1077ac */ /* 0x000f220008000a00 */
[----:B-1----:R-:W-:Y:S02]  /*1370*/  UISETP.NE.AND UP0, UPT, UR22, 0x1, UPT ;  /* 0x000000011600788c */ /* 0x002fe4000bf05270 */
[----:B---3--:R-:W-:Y:S02]  /*1380*/  UIMAD.WIDE.U32 UR6, UR5, UR23, URZ ;  /* 0x00000017050672a5 */ /* 0x008fe4000f8e00ff */
[----:B--2---:R-:W-:-:S02]  /*1390*/  UIMAD.WIDE.U32 UR8, UR12, UR20, URZ ;  /* 0x000000140c0872a5 */ /* 0x004fc4000f8e00ff */
[----:B----4-:R-:W-:Y:S02]  /*13a0*/  UISETP.NE.AND UP1, UPT, UR26, 0x1, UPT ;  /* 0x000000011a00788c */ /* 0x010fe4000bf25270 */
[----:B------:R-:W-:Y:S01]  /*13b0*/  UISETP.NE.AND UP2, UPT, UR18, 0x1, UPT ;  /* 0x000000011200788c */ /* 0x000fe2000bf45270 */
[----:B------:R-:W-:Y:S02]  /*13c0*/  UMOV UR6, UR7 ;  /* 0x0000000700067c82 */ /* 0x000fe40008000000 */
[----:B------:R-:W-:Y:S01]  /*13d0*/  UMOV UR8, UR9 ;  /* 0x0000000900087c82 */ /* 0x000fe20008000000 */
[----:B------:R-:W-:Y:S02]  /*13e0*/  @UP0 USHF.R.U32.HI UR5, URZ, UR4, UR6 ;  /* 0x00000004ff050299 */ /* 0x000fe40008011606 */
[----:B------:R-:W-:Y:S02]  /*13f0*/  UIMAD.WIDE.U32 UR14, UR25, UR23, URZ ;  /* 0x00000017190e72a5 */ /* 0x000fe4000f8e00ff */
[----:B------:R-:W-:-:S02]  /*1400*/  UIMAD.WIDE.U32 UR6, UR5, UR16, URZ ;  /* 0x00000010050672a5 */ /* 0x000fc4000f8e00ff */
[----:B------:R-:W-:Y:S02]  /*1410*/  @UP1 USHF.R.U32.HI UR12, URZ, UR21, UR8 ;  /* 0x00000015ff0c1299 */ /* 0x000fe40008011608 */
[----:B------:R-:W-:Y:S02]  /*1420*/  UIMAD.WIDE.U32 UR10, UR19, UR20, URZ ;  /* 0x00000014130a72a5 */ /* 0x000fe4000f8e00ff */
[----:B------:R-:W-:Y:S01]  /*1430*/  UIMAD.WIDE.U32 UR8, UR12, UR16, URZ ;  /* 0x000000100c0872a5 */ /* 0x000fe2000f8e00ff */
[----:B------:R-:W-:Y:S01]  /*1440*/  UMOV UR14, UR15 ;  /* 0x0000000f000e7c82 */ /* 0x000fe20008000000 */
[----:B------:R-:W-:Y:S01]  /*1450*/  UMOV UR6, UR7 ;  /* 0x0000000700067c82 */ /* 0x000fe20008000000 */
[----:B------:R-:W-:Y:S02]  /*1460*/  USHF.R.U32.HI UR14, URZ, UR4, UR14 ;  /* 0x00000004ff0e7299 */ /* 0x000fe4000801160e */
[----:B------:R-:W-:Y:S01]  /*1470*/  @UP2 USHF.R.U32.HI UR5, URZ, UR17, UR6 ;  /* 0x00000011ff052299 */ /* 0x000fe20008011606 */
[----:B------:R-:W-:-:S02]  /*1480*/  UMOV UR10, UR11 ;  /* 0x0000000b000a7c82 */ /* 0x000fc40008000000 */
[----:B------:R-:W-:Y:S01]  /*1490*/  UMOV UR6, UR9 ;  /* 0x0000000900067c82 */ /* 0x000fe20008000000 */
[----:B------:R-:W-:Y:S02]  /*14a0*/  USHF.R.U32.HI UR10, URZ, UR21, UR10 ;  /* 0x00000015ff0a7299 */ /* 0x000fe4000801160a */
[----:B------:R-:W-:Y:S02]  /*14b0*/  @UP2 USHF.R.U32.HI UR12, URZ, UR17, UR6 ;  /* 0x00000011ff0c2299 */ /* 0x000fe40008011606 */
[----:B------:R-:W-:Y:S02]  /*14c0*/  USEL UR4, UR25, UR14, !UP0 ;  /* 0x0000000e19047287 */ /* 0x000fe4000c000000 */
[----:B------:R-:W-:Y:S02]  /*14d0*/  UIMAD UR6, UR5, UR18, URZ ;  /* 0x00000012050672a4 */ /* 0x000fe4000f8e02ff */
[----:B------:R-:W-:Y:S02]  /*14e0*/  USEL UR5, UR19, UR10, !UP1 ;  /* 0x0000000a13057287 */ /* 0x000fe4000c800000 */
[----:B------:R-:W-:-:S02]  /*14f0*/  UIMAD UR8, UR12, UR18, URZ ;  /* 0x000000120c0872a4 */ /* 0x000fc4000f8e02ff */
[----:B------:R-:W-:Y:S02]  /*1500*/  UISETP.GE.AND UP0, UPT, UR4, UR6, UPT ;  /* 0x000000060400728c */ /* 0x000fe4000bf06270 */
[----:B------:R-:W-:Y:S02]  /*1510*/  UIMAD.WIDE.U32 UR6, UR4, UR16, URZ ;  /* 0x00000010040672a5 */ /* 0x000fe4000f8e00ff */
[----:B------:R-:W-:Y:S02]  /*1520*/  UISETP.GE.OR UP0, UPT, UR5, UR8, UP0 ;  /* 0x000000080500728c */ /* 0x000fe40008706670 */
[----:B------:R-:W-:Y:S02]  /*1530*/  UIMAD.WIDE.U32 UR8, UR5, UR16, URZ ;  /* 0x00000010050872a5 */ /* 0x000fe4000f8e00ff */
[----:B------:R-:W-:Y:S02]  /*1540*/  USHF.R.U32.HI UR7, URZ, UR17, UR7 ;  /* 0x00000011ff077299 */ /* 0x000fe40008011607 */
[----:B------:R-:W-:-:S02]  /*1550*/  UIADD3 UR10, UPT, UPT, -UR4, URZ, URZ ;  /* 0x000000ff040a7290 */ /* 0x000fc4000fffe1ff */
[----:B------:R-:W-:Y:S02]  /*1560*/  USEL UR7, UR4, UR7, !UP2 ;  /* 0x0000000704077287 */ /* 0x000fe4000d000000 */
[----:B------:R-:W-:Y:S01]  /*1570*/  UIADD3 UR20, UPT, UPT, -UR5, URZ, URZ ;  /* 0x000000ff05147290 */ /* 0x000fe2000fffe1ff */
[----:B------:R-:W-:Y:S01]  /*1580*/  @!UP0 UMOV UR6, UR9 ;  /* 0x0000000900068c82 */ /* 0x000fe20008000000 */
[----:B------:R-:W-:Y:S02]  /*1590*/  UIADD3 UR8, UPT, UPT, -UR7, URZ, URZ ;  /* 0x000000ff07087290 */ /* 0x000fe4000fffe1ff */
[----:B------:R-:W-:Y:S02]  /*15a0*/  @!UP0 USHF.R.U32.HI UR6, URZ, UR17, UR6 ;  /* 0x00000011ff068299 */ /* 0x000fe40008011606 */
[----:B------:R-:W-:Y:S02]  /*15b0*/  UIMAD UR8, UR18, UR8, UR4 ;  /* 0x00000008120872a4 */ /* 0x000fe4000f8e0204 */
[----:B------:R-:W-:-:S02]  /*15c0*/  @!UP0 USEL UR6, UR5, UR6, !UP2 ;  /* 0x0000000605068287 */ /* 0x000fc4000d000000 */
[----:B------:R-:W-:Y:S02]  /*15d0*/  UIMAD UR25, UR22, UR10, UR25 ;  /* 0x0000000a161972a4 */ /* 0x000fe4000f8e0219 */
[----:B------:R-:W-:Y:S02]  /*15e0*/  @!UP0 UIADD3 UR7, UPT, UPT, UR7, -UR6, URZ ;  /* 0x8000000607078290 */ /* 0x000fe4000fffe0ff */
[----:B------:R-:W-:Y:S02]  /*15f0*/  @!UP0 UIMAD UR6, UR8, UR12, UR6 ;  /* 0x0000000c080682a4 */ /* 0x000fe4000f8e0206 */
[----:B------:R-:W-:Y:S02]  /*1600*/  @!UP0 UIMAD UR4, UR7, UR18, UR5 ;  /* 0x00000012070482a4 */ /* 0x000fe4000f8e0205 */
[----:B------:R-:W-:Y:S02]  /*1610*/  UIMAD UR20, UR26, UR20, UR19 ;  /* 0x000000141a1472a4 */ /* 0x000fe4000f8e0213 */
[----:B------:R-:W-:Y:S01]  /*1620*/  UIMAD UR25, UR4, UR22, UR25 ;  /* 0x00000016041972a4 */ /* 0x000fe2000f8e0219 */
[----:B------:R-:W-:-:S02]  /*1630*/  @!UP0 UMOV UR5, UR6 ;  /* 0x0000000600058c82 */ /* 0x000fc40008000000 */
[----:B------:R-:W-:-:S12]  /*1640*/  UIMAD UR20, UR5, UR26, UR20 ;  /* 0x0000001a051472a4 */ /* 0x000fd8000f8e0214 */
.L_x_18:
[----:B------:R-:W-:Y:S02]  /*1650*/  UISETP.NE.AND UP1, UPT, UR27, 0x1, UPT ;  /* 0x000000011b00788c */ /* 0x000fe4000bf25270 */
[----:B------:R-:W-:Y:S02]  /*1660*/  UISETP.NE.AND UP0, UPT, UR13, 0x2, UPT ;  /* 0x000000020d00788c */ /* 0x000fe4000bf05270 */
[----:B------:R-:W-:Y:S02]  /*1670*/  ULOP3.LUT UR28, UR28, 0x400, URZ, 0xc0, !UPT ;  /* 0x000004001c1c7892 */ /* 0x000fe4000f8ec0ff */
[----:B------:R-:W-:-:S03]  /*1680*/  USHF.L.U32 UR24, UR29, UR24, URZ ;  /* 0x000000181d187299 */ /* 0x000fc600080006ff */
[----:B------:R-:W-:Y:S09]  /*1690*/  BRA.U UP1, `(.L_x_19) ;  /* 0x0000000101447547 */ /* 0x000ff2000b800000 */
[----:B------:R-:W1:Y:S01]  /*16a0*/  LDCU.128 UR8, c[0x0][0xb10] ;  /* 0x00016200ff0877ac */ /* 0x000e620008000c00 */
[----:B------:R-:W2:Y:S01]  /*16b0*/  LDCU UR12, c[0x0][0xb0c] ;  /* 0x00016180ff0c77ac */ /* 0x000ea20008000800 */
[----:B------:R-:W3:Y:S01]  /*16c0*/  LDCU UR14, c[0x0][0xb20] ;  /* 0x00016400ff0e77ac */ /* 0x000ee20008000800 */
[----:B-1----:R-:W-:Y:S02]  /*16d0*/  UIMAD.WIDE.U32 UR6, UR20, UR8, URZ ;  /* 0x00000008140672a5 */ /* 0x002fe4000f8e00ff */
[----:B------:R-:W-:Y:S02]  /*16e0*/  UIMAD.WIDE.U32 UR4, UR25, UR11, URZ ;  /* 0x0000000b190472a5 */ /* 0x000fe4000f8e00ff */
[----:B--2---:R-:W-:Y:S02]  /*16f0*/  UISETP.NE.AND UP2, UPT, UR12, 0x1, UPT ;  /* 0x000000010c00788c */ /* 0x004fe4000bf45270 */
[----:B------:R-:W-:Y:S01]  /*1700*/  UISETP.NE.AND UP1, UPT, UR10, 0x1, UPT ;  /* 0x000000010a00788c */ /* 0x000fe2000bf25270 */
[----:B------:R-:W-:-:S02]  /*1710*/  UMOV UR6, UR7 ;  /* 0x0000000700067c82 */ /* 0x000fc40008000000 */
[----:B------:R-:W-:Y:S01]  /*1720*/  UMOV UR4, UR5 ;  /* 0x0000000500047c82 */ /* 0x000fe20008000000 */
[----:B------:R-:W-:Y:S02]  /*1730*/  USHF.R.U32.HI UR6, URZ, UR9, UR6 ;  /* 0x00000009ff067299 */ /* 0x000fe40008011606 */
[----:B---3--:R-:W-:Y:S02]  /*1740*/  USHF.R.U32.HI UR4, URZ, UR14, UR4 ;  /* 0x0000000eff047299 */ /* 0x008fe40008011604 */
[----:B------:R-:W-:Y:S02]  /*1750*/  USEL UR5, UR20, UR6, !UP2 ;  /* 0x0000000614057287 */ /* 0x000fe4000d000000 */
[----:B------:R-:W-:-:S04]  /*1760*/  USEL UR4, UR25, UR4, !UP1 ;  /* 0x0000000419047287 */ /* 0x000fc8000c800000 */
[----:B------:R-:W-:Y:S02]  /*1770*/  UIADD3 UR6, UPT, UPT, -UR4, UR5, URZ ;  /* 0x0000000504067290 */ /* 0x000fe4000fffe1ff */
[----:B------:R-:W-:Y:S02]  /*1780*/  UIADD3 UR4, UPT, UPT, UR4, -UR5, URZ ;  /* 0x8000000504047290 */ /* 0x000fe4000fffe0ff */
[----:B------:R-:W-:Y:S02]  /*1790*/  UIMAD UR25, UR6, UR10, UR25 ;  /* 0x0000000a061972a4 */ /* 0x000fe4000f8e0219 */
[----:B------:R-:W-:-:S12]  /*17a0*/  UIMAD UR20, UR4, UR12, UR20 ;  /* 0x0000000c041472a4 */ /* 0x000fd8000f8e0214 */
.L_x_19:
[----:B------:R-:W-:Y:S05]  /*17b0*/  BRA.U !UP5, `(.L_x_20) ;  /* 0x000000010d0c7547 */ /* 0x000fea000b800000 */
[----:B------:R-:W-:Y:S01]  /*17c0*/  UCGABAR_WAIT ;  /* 0x0000000000007dc7 */ /* 0x000fe20008000000 */
[----:B------:R-:W-:Y:S01]  /*17d0*/  CCTL.IVALL ;  /* 0x00000000ff00798f */ /* 0x000fe20002000000 */
[----:B------:R-:W-:Y:S05]  /*17e0*/  BRA `(.L_x_21) ;  /* 0x0000000000047947 */ /* 0x000fea0003800000 */
.L_x_20:
[----:B------:R-:W-:Y:S06]  /*17f0*/  BAR.SYNC.DEFER_BLOCKING 0x0 ;  /* 0x0000000000007b1d */ /* 0x000fec0000010000 */
.L_x_21:
[----:B------:R-:W-:Y:S05]  /*1800*/  BRA.U UP0, `(.L_x_22) ;  /* 0x0000001500107547 */ /* 0x000fea000b800000 */
[----:B------:R-:W1:Y:S01]  /*1810*/  LDCU UR6, c[0x0][0x38c] ;  /* 0x00007180ff0677ac */ /* 0x000e620008000800 */
[----:B------:R-:W2:Y:S01]  /*1820*/  S2UR UR9, SR_CgaCtaId ;  /* 0x00000000000979c3 */ /* 0x000ea20000008800 */
[----:B------:R-:W-:Y:S01]  /*1830*/  PLOP3.LUT P1, PT, PT, PT, UP3, 0x80, 0x8 ;  /* 0x000000000008781c */ /* 0x000fe20003f2f038 */
[----:B------:R-:W-:Y:S01]  /*1840*/  IMAD.MOV.U32 R12, RZ, RZ, 0x1 ;  /* 0x00000001ff0c7424 */ /* 0x000fe200078e00ff */
[----:B------:R-:W-:Y:S01]  /*1850*/  UMOV UR8, 0x400 ;  /* 0x0000040000087882 */ /* 0x000fe20000000000 */
[----:B------:R-:W-:Y:S01]  /*1860*/  UISETP.NE.AND UP1, UPT, UR13, URZ, UPT ;  /* 0x000000ff0d00728c */ /* 0x000fe2000bf25270 */
[----:B------:R-:W-:Y:S01]  /*1870*/  ISETP.NE.AND P2, PT, R0, RZ, P3 ;  /* 0x000000ff0000720c */ /* 0x000fe20001f45270 */
[----:B------:R-:W-:Y:S01]  /*1880*/  USHF.L.U32 UR7, UR19, 0x6, URZ ;  /* 0x0000000613077899 */ /* 0x000fe200080006ff */
[----:B------:R-:W-:Y:S01]  /*1890*/  PLOP3.LUT P1, PT, P1, PT, PT, 0x8, 0x80 ;  /* 0x000000000080781c */ /* 0x000fe20000f2e170 */
[----:B------:R-:W-:Y:S01]  /*18a0*/  USHF.L.U32 UR46, UR19, 0x5, URZ ;  /* 0x00000005132e7899 */ /* 0x000fe200080006ff */
[----:B------:R-:W-:Y:S01]  /*18b0*/  CS2R R10, SRZ ;  /* 0x00000000000a7805 */ /* 0x000fe2000001ff00 */
[----:B------:R-:W-:Y:S01]  /*18c0*/  IMAD.MOV.U32 R9, RZ, RZ, RZ ;  /* 0x000000ffff097224 */ /* 0x000fe200078e00ff */
[----:B------:R-:W3:Y:S01]  /*18d0*/  LDCU UR39, c[0x0][0x370] ;  /* 0x00006e00ff2777ac */ /* 0x000ee20008000800 */
[----:B------:R-:W-:Y:S01]  /*18e0*/  IMAD.MOV.U32 R8, RZ, RZ, 0x1 ;  /* 0x00000001ff087424 */ /* 0x000fe200078e00ff */
[----:B------:R-:W-:-:S02]  /*18f0*/  USEL UR21, UR43, 0x2, UP1 ;  /* 0x000000022b157887 */ /* 0x000fc40008800000 */
[----:B-1----:R-:W-:Y:S02]  /*1900*/  UIADD3 UR5, UPT, UPT, UR6, 0x1f, URZ ;  /* 0x0000001f06057890 */ /* 0x002fe4000fffe0ff */
[----:B------:R-:W-:Y:S02]  /*1910*/  UIADD3 UR47, UPT, UPT, UR6, 0x3e, URZ ;  /* 0x0000003e062f7890 */ /* 0x000fe4000fffe0ff */
[----:B------:R-:W-:Y:S01]  /*1920*/  USHF.R.S32.HI UR4, URZ, 0x1f, UR5 ;  /* 0x0000001fff047899 */ /* 0x000fe20008011405 */
[----:B------:R-:W1:Y:S03]  /*1930*/  LDCU.64 UR26, c[0x0][0x348] ;  /* 0x00006900ff1a77ac */ /* 0x000e660008000a00 */
[----:B------:R-:W-:Y:S02]  /*1940*/  ULEA.HI UR4, UR4, UR5, URZ, 0x5 ;  /* 0x0000000504047291 */ /* 0x000fe4000f8f28ff */
[----:B--2---:R-:W-:-:S02]  /*1950*/  ULEA UR13, UR9, UR8, 0x18 ;  /* 0x00000008090d7291 */ /* 0x004fc4000f8ec0ff */
[----:B------:R-:W-:Y:S02]  /*1960*/  USHF.R.S32.HI UR41, URZ, 0x5, UR4 ;  /* 0x00000005ff297899 */ /* 0x000fe40008011404 */
[----:B------:R-:W-:Y:S02]  /*1970*/  UIADD3 UR4, UPT, UPT, UR6, -0x1, URZ ;  /* 0xffffffff06047890 */ /* 0x000fe4000fffe0ff */
[----:B------:R-:W-:Y:S02]  /*1980*/  UISETP.LT.U32.AND UP0, UPT, UR41, 0x5, UPT ;  /* 0x000000052900788c */ /* 0x000fe4000bf01070 */
[----:B------:R-:W-:Y:S02]  /*1990*/  UISETP.GE.U32.AND UP2, UPT, UR4, -0x3f, UPT ;  /* 0xffffffc10400788c */ /* 0x000fe4000bf46070 */
[----:B------:R-:W-:Y:S02]  /*19a0*/  USEL UR40, UR41, 0x5, UP0 ;  /* 0x0000000529287887 */ /* 0x000fe40008000000 */
[----:B------:R-:W-:-:S02]  /*19b0*/  ULOP3.LUT UR5, UR7, 0x40, URZ, 0xc0, !UPT ;  /* 0x0000004007057892 */ /* 0x000fc4000f8ec0ff */
[----:B------:R-:W-:Y:S02]  /*19c0*/  UIADD3 UR4, UPT, UPT, UR40, -0x1, URZ ;  /* 0xffffffff28047890 */ /* 0x000fe4000fffe0ff */
[----:B------:R-:W-:Y:S01]  /*19d0*/  ULEA UR30, UR28, UR13, 0x2 ;  /* 0x0000000d1c1e7291 */ /* 0x000fe2000f8e10ff */
[----:B------:R-:W2:Y:S02]  /*19e0*/  LDCU UR38, c[0x0][0x374] ;  /* 0x00006e80ff2677ac */ /* 0x000ea40008000800 */
[----:B------:R-:W-:Y:S02]  /*19f0*/  @UP2 UIADD3 UR4, UPT, UPT, UR40, URZ, URZ ;  /* 0x000000ff28042290 */ /* 0x000fe4000fffe0ff */
[----:B------:R-:W-:Y:S02]  /*1a00*/  ULOP3.LUT UR46, UR46, 0x20, URZ, 0xc0, !UPT ;  /* 0x000000202e2e7892 */ /* 0x000fe4000f8ec0ff */
[----:B------:R-:W-:Y:S02]  /*1a10*/  ULEA.HI UR45, UR28, UR5, URZ, 0x1b ;  /* 0x000000051c2d7291 */ /* 0x000fe4000f8fd8ff */
[----:B------:R-:W-:-:S02]  /*1a20*/  UIADD3 UR30, UPT, UPT, UR30, 0x6400, URZ ;  /* 0x000064001e1e7890 */ /* 0x000fc4000fffe0ff */
[----:B------:R-:W-:Y:S02]  /*1a30*/  UIADD3 UR44, UPT, UPT, UR41, -UR40, URZ ;  /* 0x80000028292c7290 */ /* 0x000fe4000fffe0ff */
[----:B------:R-:W-:Y:S02]  /*1a40*/  UIADD3 UR29, UPT, UPT, UR4, 0x1, URZ ;  /* 0x00000001041d7890 */ /* 0x000fe4000fffe0ff */
[----:B------:R-:W-:Y:S01]  /*1a50*/  UIADD3 UR43, UPT, UPT, -UR4, URZ, URZ ;  /* 0x000000ff042b7290 */ /* 0x000fe2000fffe1ff */
[----:B-1-3--:R-:W-:-:S11]  /*1a60*/  UMOV UR6, URZ ;  /* 0x000000ff00067c82 */ /* 0x00afd60008000000 */
.L_x_42:
[----:B-1----:R-:W1:Y:S02]  /*1a70*/  S2UR UR4, SR_CgaCtaId ;  /* 0x00000000000479c3 */ /* 0x002e640000008800 */
[----:B-1----:R-:W-:-:S09]  /*1a80*/  UISETP.NE.AND UP0, UPT, UR4, URZ, UPT ;  /* 0x000000ff0400728c */ /* 0x002fd2000bf05270 */
[----:B------:R-:W-:Y:S05]  /*1a90*/  BRA.U UP0, `(.L_x_23) ;  /* 0x0000000100287547 */ /* 0x000fea000b800000 */
[----:B------:R-:W-:Y:S02]  /*1aa0*/  LEA R0, R9, UR13, 0x3 ;  /* 0x0000000d09007c11 */ /* 0x000fe4000f8e18ff */
[----:B------:R-:W-:-:S04]  /*1ab0*/  SHF.L.U32 R3, R8, 0x1f, RZ ;  /* 0x0000001f08037819 */ /* 0x000fc800000006ff */
[----:B------:R-:W1:Y:S02]  /*1ac0*/  SYNCS.PHASECHK.TRANS64.TRYWAIT P0, [R0+URZ+0x100], R3 ;  /* 0x00010003000075a7 */ /* 0x000e6400080011ff */
[----:B-1----:R-:W-:Y:S05]  /*1ad0*/  @!P0 BRA `(.L_x_24) ;  /* 0x0000006400288947 */ /* 0x002fea0003800000 */
.L_x_134:
[----:B------:R3:W-:Y:S01]  /*1ae0*/  SYNCS.ARRIVE.TRANS64.A1T0 RZ, [R0+URZ+0xf0], RZ ;  /* 0x0000f0ff00ff79a7 */ /* 0x0007e200081000ff */
[----:B------:R-:W-:-:S05]  /*1af0*/  VIADD R9, R9, 0x1 ;  /* 0x0000000109097836 */ /* 0x000fca0000000000 */
[----:B------:R-:W-:-:S04]  /*1b00*/  ISETP.NE.AND P0, PT, R9, 0x2, PT ;  /* 0x000000020900780c */ /* 0x000fc80003f05270 */
[----:B-1----:R-:W-:Y:S02]  /*1b10*/  SEL R3, RZ, 0x1, P0 ;  /* 0x00000001ff037807 */ /* 0x002fe40000000000 */
[----:B------:R-:W-:Y:S02]  /*1b20*/  SEL R9, R9, RZ, P0 ;  /* 0x000000ff09097207 */ /* 0x000fe40000000000 */
[----:B------:R-:W-:-:S07]  /*1b30*/  LOP3.LUT R8, R8, R3, RZ, 0x3c, !PT ;  /* 0x0000000308087212 */ /* 0x000fce00078e3cff */
.L_x_23:
[----:B------:R-:W-:Y:S01]  /*1b40*/  ULEA UR4, UR6, UR13, 0x3 ;  /* 0x0000000d06047291 */ /* 0x000fe2000f8e18ff */
[----:B---3--:R-:W-:Y:S01]  /*1b50*/  SHF.L.U32 R0, R12, 0x1f, RZ ;  /* 0x0000001f0c007819 */ /* 0x008fe200000006ff */
[----:B------:R-:W-:Y:S02]  /*1b60*/  UISETP.GE.U32.AND UP0, UPT, UR47, 0x3f, UPT ;  /* 0x0000003f2f00788c */ /* 0x000fe4000bf06070 */
[----:B------:R-:W-:Y:S01]  /*1b70*/  ULEA UR11, UR25, UR46, 0x6 ;  /* 0x0000002e190b7291 */ /* 0x000fe2000f8e30ff */
[----:B------:R-:W-:-:S04]  /*1b80*/  UMOV UR7, URZ ;  /* 0x000000ff00077c82 */ /* 0x000fc80008000000 */
[----:B------:R1:W3:Y:S01]  /*1b90*/  SYNCS.PHASECHK.TRANS64.TRYWAIT P0, [UR4+0x28], R0 ;  /* 0x00002800ff0075a7 */ /* 0x0002e20008001104 */
[----:B------:R-:W-:-:S04]  /*1ba0*/  ULEA.HI UR4, UR20, UR20, URZ, 0x1 ;  /* 0x0000001414047291 */ /* 0x000fc8000f8f08ff */
[----:B------:R-:W-:-:S04]  /*1bb0*/  USHF.L.U32 UR4, UR4, 0x6, URZ ;  /* 0x0000000604047899 */ /* 0x000fc800080006ff */
[----:B------:R-:W-:-:S04]  /*1bc0*/  ULOP3.LUT UR35, UR4, 0xffffff80, URZ, 0xc0, !UPT ;  /* 0xffffff8004237892 */ /* 0x000fc8000f8ec0ff */
[----:B------:R-:W-:Y:S01]  /*1bd0*/  UIADD3 UR35, UPT, UPT, UR45, UR35, URZ ;  /* 0x000000232d237290 */ /* 0x000fe2000fffe0ff */
[----:B------:R-:W-:Y:S11]  /*1be0*/  BRA.U !UP0, `(.L_x_25) ;  /* 0x0000000108c87547 */ /* 0x000ff6000b800000 */
[----:B------:R-:W-:Y:S01]  /*1bf0*/  UMOV UR16, UR43 ;  /* 0x0000002b00107c82 */ /* 0x000fe20008000000 */
[----:B------:R-:W-:Y:S01]  /*1c00*/  UMOV UR4, UR6 ;  /* 0x0000000600047c82 */ /* 0x000fe20008000000 */
[----:B------:R-:W-:-:S05]  /*1c10*/  UMOV UR34, URZ ;  /* 0x000000ff00227c82 */ /* 0x000fca0008000000 */
.L_x_31:
[----:B------:R-:W-:Y:S01]  /*1c20*/  ULEA UR33, UR4, UR13, 0x3 ;  /* 0x0000000d04217291 */ /* 0x000fe2000f8e18ff */
[----:B------:R-:W-:Y:S01]  /*1c30*/  @P3 MOV R2, 0x6000 ;  /* 0x0000600000023802 */ /* 0x000fe20000000f00 */
[----:B-1-34-:R-:W-:Y:S10]  /*1c40*/  @P0 BRA `(.L_x_26) ;  /* 0x00000000000c0947 */ /* 0x01aff40003800000 */
[----:B------:R-:W-:-:S04]  /*1c50*/  SHF.L.U32 R3, R12, 0x1f, RZ ;  /* 0x0000001f0c037819 */ /* 0x000fc800000006ff */
[----:B------:R-:W3:Y:S02]  /*1c60*/  SYNCS.PHASECHK.TRANS64.TRYWAIT P0, [UR33+0x28], R3 ;  /* 0x00002803ff0075a7 */ /* 0x000ee40008001121 */
[----:B---3--:R-:W-:Y:S05]  /*1c70*/  @!P0 BRA `(.L_x_27) ;  /* 0x0000006000d48947 */ /* 0x008fea0003800000 */
.L_x_26:
[----:B------:R3:W-:Y:S01]  /*1c80*/  @P3 SYNCS.ARRIVE.TRANS64 RZ, [UR33], R2 ;  /* 0x00000002ffff39a7 */ /* 0x0007e20008000021 */
[----:B------:R-:W-:Y:S02]  /*1c90*/  ULOP3.LUT UR5, UR21, 0x2, URZ, 0xfc, !UPT ;  /* 0x0000000215057892 */ /* 0x000fe4000f8efcff */
[----:B------:R-:W-:Y:S02]  /*1ca0*/  UIADD3 UR16, UPT, UPT, UR16, 0x1, URZ ;  /* 0x0000000110107890 */ /* 0x000fe4000fffe0ff */
[----:B------:R-:W-:Y:S02]  /*1cb0*/  UISETP.NE.AND UP0, UPT, UR5, 0x2, UPT ;  /* 0x000000020500788c */ /* 0x000fe4000bf05270 */
[----:B------:R-:W-:-:S07]  /*1cc0*/  UISETP.NE.AND UP2, UPT, UR16, 0x1, UPT ;  /* 0x000000011000788c */ /* 0x000fce000bf45270 */
[----:B------:R-:W-:Y:S05]  /*1cd0*/  BRA.U UP0, `(.L_x_28) ;  /* 0x0000000100047547 */ /* 0x000fea000b800000 */
[----:B--2---:R-:W-:Y:S05]  /*1ce0*/  BPT.TRAP 0x1 ;  /* 0x000000040000795c */ /* 0x004fea0000300000 */
.L_x_28:
[----:B------:R-:W-:Y:S04]  /*1cf0*/  BSSY.RECONVERGENT B0, `(.L_x_29) ;  /* 0x0000003000007945 */ /* 0x000fe80003800200 */
[----:B------:R-:W-:Y:S05]  /*1d00*/  @!P2 BRA `(.L_x_30) ;  /* 0x000000000004a947 */ /* 0x000fea0003800000 */
[----:B--2---:R-:W-:Y:S05]  /*1d10*/  BPT.TRAP 0x1 ;  /* 0x000000040000795c */ /* 0x004fea0000300000 */
.L_x_30:
[----:B--2---:R-:W-:Y:S05]  /*1d20*/  BSYNC.RECONVERGENT B0 ;  /* 0x0000000000007941 */ /* 0x004fea0003800200 */
.L_x_29:
[----:B------:R-:W-:Y:S02]  /*1d30*/  UIADD3 UR5, UPT, UPT, UR4, 0x1, URZ ;  /* 0x0000000104057890 */ /* 0x000fe4000fffe0ff */
[----:B------:R-:W-:Y:S02]  /*1d40*/  ULEA UR32, UR4, UR28, 0xb ;  /* 0x0000001c04207291 */ /* 0x000fe4000f8e58ff */
[----:B------:R-:W-:Y:S02]  /*1d50*/  UISETP.NE.AND UP0, UPT, UR5, 0x5, UPT ;  /* 0x000000050500788c */ /* 0x000fe4000bf05270 */
[----:B------:R-:W-:Y:S02]  /*1d60*/  UIADD3 UR14, UP1, UPT, UR26, 0x80, URZ ;  /* 0x000000801a0e7890 */ /* 0x000fe4000ff3e0ff */
[----:B------:R-:W-:Y:S02]  /*1d70*/  USEL UR7, URZ, 0x1, UP0 ;  /* 0x00000001ff077887 */ /* 0x000fe40008000000 */
[----:B------:R-:W-:-:S02]  /*1d80*/  USEL UR6, UR5, URZ, UP0 ;  /* 0x000000ff05067287 */ /* 0x000fc40008000000 */
[----:B------:R-:W-:Y:S02]  /*1d90*/  ULEA UR8, UR4, UR13, 0xc ;  /* 0x0000000d04087291 */ /* 0x000fe4000f8e60ff */
[----:B------:R-:W-:Y:S01]  /*1da0*/  ULEA UR5, UR6, UR13, 0x3 ;  /* 0x0000000d06057291 */ /* 0x000fe2000f8e18ff */
[----:B------:R-:W-:Y:S01]  /*1db0*/  LOP3.LUT R12, R12, UR7, RZ, 0x3c, !PT ;  /* 0x000000070c0c7c12 */ /* 0x000fe2000f8e3cff */
[----:B------:R-:W-:Y:S02]  /*1dc0*/  ULEA UR32, UR32, UR13, 0x2 ;  /* 0x0000000d20207291 */ /* 0x000fe4000f8e10ff */
[----:B------:R-:W-:Y:S01]  /*1dd0*/  UIADD3 UR4, UP0, UPT, UR26, 0x180, URZ ;  /* 0x000001801a047890 */ /* 0x000fe2000ff1e0ff */
[----:B-1----:R-:W-:Y:S01]  /*1de0*/  SHF.L.U32 R0, R12, 0x1f, RZ ;  /* 0x0000001f0c007819 */ /* 0x002fe200000006ff */
[----:B------:R-:W-:Y:S02]  /*1df0*/  ULOP3.LUT UR33, UR33, 0xfefffff8, URZ, 0xc0, !UPT ;  /* 0xfefffff821217892 */ /* 0x000fe4000f8ec0ff */
[----:B------:R-:W-:Y:S01]  /*1e00*/  UIADD3.X UR15, UPT, UPT, URZ, UR27, URZ, UP1, !UPT ;  /* 0x0000001bff0f7290 */ /* 0x000fe20008ffe4ff */
[----:B------:R4:W1:Y:S01]  /*1e10*/  SYNCS.PHASECHK.TRANS64.TRYWAIT P0, [UR5+0x28], R0 ;  /* 0x00002800ff0075a7 */ /* 0x0008620008001105 */
[----:B------:R-:W-:-:S02]  /*1e20*/  UIADD3 UR32, UPT, UPT, UR32, 0x6400, URZ ;  /* 0x0000640020207890 */ /* 0x000fc4000fffe0ff */
[----:B------:R-:W-:Y:S02]  /*1e30*/  UPRMT UR7, URZ, 0x5410, UR24 ;  /* 0x00005410ff077896 */ /* 0x000fe40008000018 */
[----:B------:R-:W-:Y:S02]  /*1e40*/  UIADD3 UR8, UPT, UPT, UR8, 0x10400, URZ ;  /* 0x0001040008087890 */ /* 0x000fe4000fffe0ff */
[----:B------:R-:W-:Y:S01]  /*1e50*/  UIADD3.X UR5, UPT, UPT, URZ, UR27, URZ, UP0, !UPT ;  /* 0x0000001bff057290 */ /* 0x000fe200087fe4ff */
[----:B------:R-:W-:Y:S01]  /*1e60*/  UMOV UR18, 0x0 ;  /* 0x0000000000127882 */ /* 0x000fe20000000000 */
[----:B------:R-:W-:Y:S01]  /*1e70*/  UMOV UR19, 0x10000000 ;  /* 0x1000000000137882 */ /* 0x000fe20000000000 */
[----:B------:R-:W-:Y:S01]  /*1e80*/  UMOV UR10, UR34 ;  /* 0x00000022000a7c82 */ /* 0x000fe20008000000 */
[----:B------:R-:W-:Y:S01]  /*1e90*/  UMOV UR12, UR36 ;  /* 0x00000024000c7c82 */ /* 0x000fe20008000000 */
[----:B------:R-:W-:Y:S01]  /*1ea0*/  UMOV UR9, UR33 ;  /* 0x0000002100097c82 */ /* 0x000fe20008000000 */
[----:B------:R2:W-:Y:S03]  /*1eb0*/  UTMALDG.3D.MULTICAST.2CTA [UR32], [UR14], UR7, desc[UR18] ;  /* 0x000012200e0073b4 */ /* 0x0005e60008211807 */
[----:B------:R3:W-:Y:S01]  /*1ec0*/  UTMALDG.3D.2CTA [UR8], [UR4], desc[UR18] ;  /* 0x00001208040075b4 */ /* 0x0007e20008211000 */
[----:B--2---:R-:W-:Y:S01]  /*1ed0*/  UIADD3 UR34, UPT, UPT, UR34, 0x20, URZ ;  /* 0x0000002022227890 */ /* 0x004fe2000fffe0ff */
[----:B------:R-:W-:Y:S01]  /*1ee0*/  UMOV UR7, UR29 ;  /* 0x0000001d00077c82 */ /* 0x000fe20008000000 */
[----:B---3--:R-:W-:Y:S01]  /*1ef0*/  UMOV UR4, UR6 ;  /* 0x0000000600047c82 */ /* 0x008fe20008000000 */
[----:B------:R-:W-:Y:S09]  /*1f00*/  BRA.U UP2, `(.L_x_31) ;  /* 0xfffffffd02447547 */ /* 0x000ff2000b83ffff */
.L_x_25:
[----:B------:R-:W-:Y:S01]  /*1f10*/  ULEA UR4, UR6, UR13, 0x3 ;  /* 0x0000000d06047291 */ /* 0x000fe2000f8e18ff */
[----:B-1--4-:R-:W-:Y:S01]  /*1f20*/  SHF.L.U32 R0, R12, 0x1f, RZ ;  /* 0x0000001f0c007819 */ /* 0x012fe200000006ff */
[----:B------:R-:W-:Y:S01]  /*1f30*/  @!P1 SYNCS.ARRIVE.TRANS64.A1T0 RZ, [UR13+0x88], RZ ;  /* 0x000088ffffff99a7 */ /* 0x000fe2000810000d */
[----:B------:R-:W-:-:S06]  /*1f40*/  UISETP.GT.AND UP0, UPT, UR41, UR40, UPT ;  /* 0x000000282900728c */ /* 0x000fcc000bf04270 */
[----:B---3--:R1:W3:Y:S03]  /*1f50*/  SYNCS.PHASECHK.TRANS64.TRYWAIT P0, [UR4+0x28], R0 ;  /* 0x00002800ff0075a7 */ /* 0x0082e60008001104 */
[----:B------:R-:W-:Y:S05]  /*1f60*/  BRA.U !UP0, `(.L_x_32) ;  /* 0x0000000108c07547 */ /* 0x000fea000b800000 */
[----:B------:R-:W-:Y:S01]  /*1f70*/  UIADD3 UR25, UPT, UPT, UR44, UR7, URZ ;  /* 0x000000072c197290 */ /* 0x000fe2000fffe0ff */
[----:B------:R-:W-:-:S11]  /*1f80*/  UMOV UR4, UR6 ;  /* 0x0000000600047c82 */ /* 0x000fd60008000000 */
.L_x_38:
[----:B------:R-:W-:Y:S01]  /*1f90*/  ULEA UR17, UR4, UR13, 0x3 ;  /* 0x0000000d04117291 */ /* 0x000fe2000f8e18ff */
[----:B---3--:R-:W-:Y:S01]  /*1fa0*/  @P3 MOV R2, 0x6000 ;  /* 0x0000600000023802 */ /* 0x008fe20000000f00 */
[----:B-1-3--:R-:W-:Y:S10]  /*1fb0*/  @P0 BRA `(.L_x_33) ;  /* 0x00000000000c0947 */ /* 0x00aff40003800000 */
[----:B------:R-:W-:-:S04]  /*1fc0*/  SHF.L.U32 R3, R12, 0x1f, RZ ;  /* 0x0000001f0c037819 */ /* 0x000fc800000006ff */
[----:B------:R-:W3:Y:S02]  /*1fd0*/  SYNCS.PHASECHK.TRANS64.TRYWAIT P0, [UR17+0x28], R3 ;  /* 0x00002803ff0075a7 */ /* 0x000ee40008001111 */
[----:B---3--:R-:W-:Y:S05]  /*1fe0*/  @!P0 BRA `(.L_x_34) ;  /* 0x0000006000108947 */ /* 0x008fea0003800000 */
.L_x_33:
[----:B------:R3:W-:Y:S01]  /*1ff0*/  @P3 SYNCS.ARRIVE.TRANS64 RZ, [UR17], R2 ;  /* 0x00000002ffff39a7 */ /* 0x0007e20008000011 */
[----:B------:R-:W-:-:S04]  /*2000*/  ULOP3.LUT UR5, UR21, 0x2, URZ, 0xfc, !UPT ;  /* 0x0000000215057892 */ /* 0x000fc8000f8efcff */
[----:B------:R-:W-:-:S09]  /*2010*/  UISETP.NE.AND UP0, UPT, UR5, 0x2, UPT ;  /* 0x000000020500788c */ /* 0x000fd2000bf05270 */
[----:B------:R-:W-:Y:S05]  /*2020*/  BRA.U UP0, `(.L_x_35) ;  /* 0x0000000100047547 */ /* 0x000fea000b800000 */
[----:B--2---:R-:W-:Y:S05]  /*2030*/  BPT.TRAP 0x1 ;  /* 0x000000040000795c */ /* 0x004fea0000300000 */
.L_x_35:
[----:B------:R-:W-:Y:S04]  /*2040*/  BSSY.RECONVERGENT B0, `(.L_x_36) ;  /* 0x0000003000007945 */ /* 0x000fe80003800200 */
[----:B------:R-:W-:Y:S05]  /*2050*/  @!P2 BRA `(.L_x_37) ;  /* 0x000000000004a947 */ /* 0x000fea0003800000 */
[----:B--2---:R-:W-:Y:S05]  /*2060*/  BPT.TRAP 0x1 ;  /* 0x000000040000795c */ /* 0x004fea0000300000 */
.L_x_37:
[----:B--2---:R-:W-:Y:S05]  /*2070*/  BSYNC.RECONVERGENT B0 ;  /* 0x0000000000007941 */ /* 0x004fea0003800200 */
.L_x_36:
[----:B------:R-:W-:Y:S02]  /*2080*/  UIADD3 UR5, UPT, UPT, UR4, 0x1, URZ ;  /* 0x0000000104057890 */ /* 0x000fe4000fffe0ff */
[----:B------:R-:W-:Y:S02]  /*2090*/  UIADD3 UR14, UP1, UPT, UR26, 0x80, URZ ;  /* 0x000000801a0e7890 */ /* 0x000fe4000ff3e0ff */
[----:B------:R-:W-:Y:S02]  /*20a0*/  UISETP.NE.AND UP0, UPT, UR5, 0x5, UPT ;  /* 0x000000050500788c */ /* 0x000fe4000bf05270 */
[----:B------:R-:W-:Y:S02]  /*20b0*/  ULEA UR16, UR4, UR30, 0xd ;  /* 0x0000001e04107291 */ /* 0x000fe4000f8e68ff */
[----:B------:R-:W-:Y:S02]  /*20c0*/  USEL UR8, URZ, 0x1, UP0 ;  /* 0x00000001ff087887 */ /* 0x000fe40008000000 */
[----:B------:R-:W-:-:S02]  /*20d0*/  USEL UR6, UR5, URZ, UP0 ;  /* 0x000000ff05067287 */ /* 0x000fc40008000000 */
[----:B------:R-:W-:Y:S02]  /*20e0*/  UIADD3 UR22, UP0, UPT, UR26, 0x180, URZ ;  /* 0x000001801a167890 */ /* 0x000fe4000ff1e0ff */
[----:B------:R-:W-:Y:S01]  /*20f0*/  LOP3.LUT R12, R12, UR8, RZ, 0x3c, !PT ;  /* 0x000000080c0c7c12 */ /* 0x000fe2000f8e3cff */
[----:B------:R-:W-:Y:S02]  /*2100*/  ULEA UR8, UR4, UR13, 0xc ;  /* 0x0000000d04087291 */ /* 0x000fe4000f8e60ff */
[----:B------:R-:W-:Y:S01]  /*2110*/  ULEA UR5, UR6, UR13, 0x3 ;  /* 0x0000000d06057291 */ /* 0x000fe2000f8e18ff */
[----:B-1----:R-:W-:Y:S01]  /*2120*/  SHF.L.U32 R0, R12, 0x1f, RZ ;  /* 0x0000001f0c007819 */ /* 0x002fe200000006ff */
[----:B------:R-:W-:Y:S02]  /*2130*/  USHF.L.U32 UR18, UR7, 0x5, URZ ;  /* 0x0000000507127899 */ /* 0x000fe400080006ff */
[----:B------:R-:W-:Y:S02]  /*2140*/  ULOP3.LUT UR17, UR17, 0xfefffff8, URZ, 0xc0, !UPT ;  /* 0xfefffff811117892 */ /* 0x000fe4000f8ec0ff */
[----:B------:R-:W-:-:S02]  /*2150*/  UIADD3.X UR15, UPT, UPT, URZ, UR27, URZ, UP1, !UPT ;  /* 0x0000001bff0f7290 */ /* 0x000fc40008ffe4ff */
[----:B------:R-:W-:Y:S01]  /*2160*/  UPRMT UR4, URZ, 0x5410, UR24 ;  /* 0x00005410ff047896 */ /* 0x000fe20008000018 */
[----:B------:R4:W1:Y:S01]  /*2170*/  SYNCS.PHASECHK.TRANS64.TRYWAIT P0, [UR5+0x28], R0 ;  /* 0x00002800ff0075a7 */ /* 0x0008620008001105 */
[----:B------:R-:W-:Y:S02]  /*2180*/  UIADD3 UR8, UPT, UPT, UR8, 0x10400, URZ ;  /* 0x0001040008087890 */ /* 0x000fe4000fffe0ff */
[----:B------:R-:W-:Y:S01]  /*2190*/  UIADD3.X UR23, UPT, UPT, URZ, UR27, URZ, UP0, !UPT ;  /* 0x0000001bff177290 */ /* 0x000fe200087fe4ff */
[----:B------:R-:W-:Y:S01]  /*21a0*/  UMOV UR32, 0x0 ;  /* 0x0000000000207882 */ /* 0x000fe20000000000 */
[----:B------:R-:W-:Y:S01]  /*21b0*/  UMOV UR33, 0x10000000 ;  /* 0x1000000000217882 */ /* 0x000fe20000000000 */
[----:B------:R-:W-:Y:S01]  /*21c0*/  UMOV UR19, UR35 ;  /* 0x0000002300137c82 */ /* 0x000fe20008000000 */
[----:B------:R-:W-:Y:S01]  /*21d0*/  UMOV UR20, UR36 ;  /* 0x0000002400147c82 */ /* 0x000fe20008000000 */
[----:B------:R-:W-:Y:S01]  /*21e0*/  UMOV UR12, UR36 ;  /* 0x00000024000c7c82 */ /* 0x000fe20008000000 */
[----:B------:R-:W-:Y:S01]  /*21f0*/  UMOV UR9, UR17 ;  /* 0x0000001100097c82 */ /* 0x000fe20008000000 */
[----:B------:R-:W-:Y:S01]  /*2200*/  UMOV UR10, UR18 ;  /* 0x00000012000a7c82 */ /* 0x000fe20008000000 */
[----:B------:R2:W-:Y:S01]  /*2210*/  UTMALDG.3D.MULTICAST.2CTA [UR16], [UR14], UR4, desc[UR32] ;  /* 0x000020100e0073b4 */ /* 0x0005e20008211804 */
[----:B------:R-:W-:-:S04]  /*2220*/  UIADD3 UR7, UPT, UPT, UR7, 0x1, URZ ;  /* 0x0000000107077890 */ /* 0x000fc8000fffe0ff */
[----:B------:R-:W-:Y:S01]  /*2230*/  UISETP.NE.AND UP0, UPT, UR7, UR25, UPT ;  /* 0x000000190700728c */ /* 0x000fe2000bf05270 */
[----:B------:R4:W-:Y:S01]  /*2240*/  UTMALDG.3D.2CTA [UR8], [UR22], desc[UR32] ;  /* 0x00002008160075b4 */ /* 0x0009e20008211000 */
[----:B--2---:R-:W-:-:S07]  /*2250*/  UMOV UR4, UR6 ;  /* 0x0000000600047c82 */ /* 0x004fce0008000000 */
[----:B----4-:R-:W-:Y:S05]  /*2260*/  BRA.U UP0, `(.L_x_38) ;  /* 0xfffffffd00487547 */ /* 0x010fea000b83ffff */
.L_x_32:
[C---:B------:R-:W-:Y:S01]  /*2270*/  LEA R3, R11.reuse, UR13, 0x3 ;  /* 0x0000000d0b037c11 */ /* 0x040fe2000f8e18ff */
[----:B------:R-:W-:Y:S01]  /*2280*/  NOP ;  /* 0x0000000000007918 */ /* 0x000fe20000000000 */
[----:B-1----:R-:W-:Y:S02]  /*2290*/  SHF.L.U32 R0, R10, 0x1f, RZ ;  /* 0x0000001f0a007819 */ /* 0x002fe400000006ff */
[----:B------:R-:W-:Y:S02]  /*22a0*/  LEA R5, R11, UR13, 0x4 ;  /* 0x0000000d0b057c11 */ /* 0x000fe4000f8e20ff */
[----:B---3--:R-:W1:Y:S02]  /*22b0*/  SYNCS.PHASECHK.TRANS64.TRYWAIT P0, [R3+URZ+0x90], R0 ;  /* 0x00009000030075a7 */ /* 0x008e6400080011ff */
[----:B-1----:R-:W-:Y:S05]  /*22c0*/  @!P0 BRA `(.L_x_39) ;  /* 0x0000005c00708947 */ /* 0x002fea0003800000 */
.L_x_137:
[----:B------:R-:W3:Y:S01]  /*22d0*/  LDS.128 R4, [R5+0x120] ;  /* 0x0001200005047984 */ /* 0x000ee20000000c00 */
[----:B------:R-:W-:Y:S01]  /*22e0*/  UISETP.GE.AND UP0, UPT, UR42, 0x1, UPT ;  /* 0x000000012a00788c */ /* 0x000fe2000bf06270 */
[----:B------:R-:W-:Y:S01]  /*22f0*/  @!PT LDS RZ, [RZ] ;  /* 0x00000000fffff984 */ /* 0x000fe20000000800 */
[----:B------:R-:W-:Y:S01]  /*2300*/  @!PT LDS RZ, [RZ] ;  /* 0x00000000fffff984 */ /* 0x000fe20000000800 */
[----:B------:R-:W-:Y:S01]  /*2310*/  @!PT LDS RZ, [RZ] ;  /* 0x00000000fffff984 */ /* 0x000fe20000000800 */
[----:B------:R-:W-:Y:S01]  /*2320*/  @!PT LDS RZ, [RZ] ;  /* 0x00000000fffff984 */ /* 0x000fe20000000800 */
[----:B------:R4:W-:Y:S06]  /*2330*/  MEMBAR.ALL.CTA ;  /* 0x0000000000007992 */ /* 0x0009ec0000008000 */
[----:B----4-:R-:W4:Y:S01]  /*2340*/  FENCE.VIEW.ASYNC.S ;  /* 0x00000000000073c6 */ /* 0x010f220000000000 */
[----:B---3--:R-:W-:-:S13]  /*2350*/  LOP3.LUT P0, RZ, R6, 0x1, RZ, 0xc0, !PT ;  /* 0x0000000106ff7812 */ /* 0x008fda000780c0ff */
[----:B----4-:R-:W-:Y:S01]  /*2360*/  VOTEU.ANY UP1, P0 ;  /* 0x0000000000ff7886 */ /* 0x010fe20000020100 */
[----:B------:R-:W-:-:S13]  /*2370*/  PLOP3.LUT P0, PT, PT, PT, UP1, 0x80, 0x8 ;  /* 0x000000000008781c */ /* 0x000fda0003f0f018 */
[----:B-1----:R-:W-:Y:S02]  /*2380*/  @P0 LOP3.LUT R0, R5, 0xffff, RZ, 0xc0, !PT ;  /* 0x0000ffff05000812 */ /* 0x002fe400078ec0ff */
[----:B------:R-:W-:Y:S02]  /*2390*/  @P0 MOV R2, R4 ;  /* 0x0000000400020202 */ /* 0x000fe40000000f00 */
[----:B------:R-:W-:Y:S01]  /*23a0*/  @P0 R2UR UR5, R0 ;  /* 0x00000000000502ca */ /* 0x000fe200000e0000 */
[----:B------:R-:W-:Y:S01]  /*23b0*/  VIADD R0, R3, 0xa0 ;  /* 0x000000a003007836 */ /* 0x000fe20000000000 */
[----:B------:R-:W-:Y:S02]  /*23c0*/  @P0 SHF.R.U32.HI R4, RZ, 0x10, R5 ;  /* 0x00000010ff040819 */ /* 0x000fe40000011605 */
[----:B------:R-:W-:Y:S02]  /*23d0*/  @P0 R2UR UR7, R2 ;  /* 0x00000000020702ca */ /* 0x000fe400000e0000 */
[----:B------:R-:W-:-:S02]  /*23e0*/  PRMT R0, RZ, 0x654, R0 ;  /* 0x00000654ff007816 */ /* 0x000fc40000000000 */
[----:B------:R-:W-:Y:S02]  /*23f0*/  @P0 R2UR UR4, R4 ;  /* 0x00000000040402ca */ /* 0x000fe400000e0000 */
[----:B------:R1:W-:Y:S03]  /*2400*/  SYNCS.ARRIVE.TRANS64.RED.A1T0 RZ, [R0+URZ], RZ ;  /* 0x000000ff00ff79a7 */ /* 0x0003e600081004ff */
[----:B------:R-:W-:-:S04]  /*2410*/  @UP1 UMOV UR31, UR5 ;  /* 0x00000005001f1c82 */ /* 0x000fc80008000000 */
[----:B------:R-:W-:-:S04]  /*2420*/  @UP1 UMOV UR37, UR7 ;  /* 0x0000000700251c82 */ /* 0x000fc80008000000 */
[----:B------:R-:W-:Y:S01]  /*2430*/  @UP1 UMOV UR36, UR4 ;  /* 0x0000000400241c82 */ /* 0x000fe20008000000 */
[----:B------:R-:W-:Y:S05]  /*2440*/  BRA.U !UP0, `(.L_x_40) ;  /* 0x0000000108d47547 */ /* 0x000fea000b800000 */
[----:B------:R-:W2:Y:S01]  /*2450*/  LDCU.128 UR16, c[0x0][0xb10] ;  /* 0x00016200ff1077ac */ /* 0x000ea20008000c00 */
[----:B------:R-:W3:Y:S01]  /*2460*/  LDCU UR12, c[0x0][0xb20] ;  /* 0x00016400ff0c77ac */ /* 0x000ee20008000800 */
[----:B------:R-:W4:Y:S01]  /*2470*/  LDCU UR20, c[0x0][0xb0c] ;  /* 0x00016180ff1477ac */ /* 0x000f220008000800 */
[----:B------:R-:W1:Y:S01]  /*2480*/  LDCU.64 UR8, c[0x0][0xb28] ;  /* 0x00016500ff0877ac */ /* 0x000e620008000a00 */
[----:B------:R-:W-:Y:S02]  /*2490*/  UISETP.NE.AND UP3, UPT, UR42, 0x1, UPT ;  /* 0x000000012a00788c */ /* 0x000fe4000bf65270 */
[----:B--2---:R-:W-:Y:S02]  /*24a0*/  UIMAD.WIDE.U32 UR10, UR38, UR19, URZ ;  /* 0x00000013260a72a5 */ /* 0x004fe4000f8e00ff */
[----:B------:R-:W-:Y:S02]  /*24b0*/  UIMAD.WIDE.U32 UR4, UR39, UR16, URZ ;  /* 0x00000010270472a5 */ /* 0x000fe4000f8e00ff */
[----:B------:R-:W-:-:S02]  /*24c0*/  UISETP.NE.AND UP0, UPT, UR18, 0x1, UPT ;  /* 0x000000011200788c */ /* 0x000fc4000bf05270 */
[----:B------:R-:W-:Y:S01]  /*24d0*/  UIMAD.WIDE.U32 UR22, UR31, UR19, URZ ;  /* 0x000000131f1672a5 */ /* 0x000fe2000f8e00ff */
[----:B------:R-:W-:Y:S02]  /*24e0*/  UMOV UR10, UR11 ;  /* 0x0000000b000a7c82 */ /* 0x000fe40008000000 */
[----:B------:R-:W-:Y:S01]  /*24f0*/  UMOV UR4, UR5 ;  /* 0x0000000500047c82 */ /* 0x000fe20008000000 */
[----:B---3--:R-:W-:Y:S02]  /*2500*/  USHF.R.U32.HI UR10, URZ, UR12, UR10 ;  /* 0x0000000cff0a7299 */ /* 0x008fe4000801160a */
[----:B----4-:R-:W-:Y:S02]  /*2510*/  UISETP.NE.AND UP2, UPT, UR20, 0x1, UPT ;  /* 0x000000011400788c */ /* 0x010fe4000bf45270 */
[----:B------:R-:W-:Y:S02]  /*2520*/  USHF.R.U32.HI UR4, URZ, UR17, UR4 ;  /* 0x00000011ff047299 */ /* 0x000fe40008011604 */
[----:B------:R-:W-:-:S02]  /*2530*/  USEL UR5, UR38, UR10, !UP0 ;  /* 0x0000000a26057287 */ /* 0x000fc4000c000000 */
[----:B------:R-:W-:Y:S02]  /*2540*/  USEL UR7, UR39, UR4, !UP2 ;  /* 0x0000000427077287 */ /* 0x000fe4000d000000 */
[----:B-1----:R-:W-:Y:S01]  /*2550*/  UIMAD.WIDE.U32 UR10, UR5, UR8, URZ ;  /* 0x00000008050a72a5 */ /* 0x002fe2000f8e00ff */
[----:B------:R-:W-:Y:S01]  /*2560*/  UMOV UR4, UR23 ;  /* 0x0000001700047c82 */ /* 0x000fe20008000000 */
[----:B------:R-:W-:Y:S02]  /*2570*/  UIMAD.WIDE.U32 UR14, UR37, UR16, URZ ;  /* 0x00000010250e72a5 */ /* 0x000fe4000f8e00ff */
[----:B------:R-:W-:-:S03]  /*2580*/  UIMAD.WIDE.U32 UR22, UR7, UR8, URZ ;  /* 0x00000008071672a5 */ /* 0x000fc6000f8e00ff */
[----:B------:R-:W-:Y:S01]  /*2590*/  UMOV UR10, UR11 ;  /* 0x0000000b000a7c82 */ /* 0x000fe20008000000 */
[----:B------:R-:W-:Y:S02]  /*25a0*/  USHF.R.U32.HI UR4, URZ, UR12, UR4 ;  /* 0x0000000cff047299 */ /* 0x000fe40008011604 */
[----:B------:R-:W-:Y:S01]  /*25b0*/  @UP3 USHF.R.U32.HI UR5, URZ, UR9, UR10 ;  /* 0x00000009ff053299 */ /* 0x000fe2000801160a */
[----:B------:R-:W-:Y:S01]  /*25c0*/  UMOV UR14, UR15 ;  /* 0x0000000f000e7c82 */ /* 0x000fe20008000000 */
[----:B------:R-:W-:Y:S01]  /*25d0*/  UMOV UR22, UR23 ;  /* 0x0000001700167c82 */ /* 0x000fe20008000000 */
[----:B------:R-:W-:Y:S02]  /*25e0*/  USHF.R.U32.HI UR17, URZ, UR17, UR14 ;  /* 0x00000011ff117299 */ /* 0x000fe4000801160e */
[----:B------:R-:W-:Y:S02]  /*25f0*/  USEL UR4, UR31, UR4, !UP0 ;  /* 0x000000041f047287 */ /* 0x000fe4000c000000 */
[----:B------:R-:W-:-:S02]  /*2600*/  @UP3 USHF.R.U32.HI UR7, URZ, UR9, UR22 ;  /* 0x00000009ff073299 */ /* 0x000fc40008011616 */
[----:B------:R-:W-:Y:S02]  /*2610*/  UIMAD UR10, UR42, UR5, URZ ;  /* 0x000000052a0a72a4 */ /* 0x000fe4000f8e02ff */
[----:B------:R-:W-:Y:S02]  /*2620*/  USEL UR5, UR37, UR17, !UP2 ;  /* 0x0000001125057287 */ /* 0x000fe4000d000000 */
[----:B------:R-:W-:Y:S02]  /*2630*/  UIMAD UR12, UR42, UR7, URZ ;  /* 0x000000072a0c72a4 */ /* 0x000fe4000f8e02ff */
[----:B------:R-:W-:Y:S02]  /*2640*/  UISETP.GE.AND UP0, UPT, UR4, UR10, UPT ;  /* 0x0000000a0400728c */ /* 0x000fe4000bf06270 */
[----:B------:R-:W-:Y:S02]  /*2650*/  UIMAD.WIDE.U32 UR10, UR4, UR8, URZ ;  /* 0x00000008040a72a5 */ /* 0x000fe4000f8e00ff */
[----:B------:R-:W-:-:S02]  /*2660*/  UISETP.GE.OR UP0, UPT, UR5, UR12, UP0 ;  /* 0x0000000c0500728c */ /* 0x000fc40008706670 */
[----:B------:R-:W-:Y:S02]  /*2670*/  UIMAD.WIDE.U32 UR14, UR5, UR8, URZ ;  /* 0x00000008050e72a5 */ /* 0x000fe4000f8e00ff */
[----:B------:R-:W-:Y:S01]  /*2680*/  UIADD3 UR12, UPT, UPT, -UR5, URZ, URZ ;  /* 0x000000ff050c7290 */ /* 0x000fe2000fffe1ff */
[----:B------:R-:W-:Y:S01]  /*2690*/  UMOV UR10, UR11 ;  /* 0x0000000b000a7c82 */ /* 0x000fe20008000000 */
[----:B------:R-:W-:Y:S02]  /*26a0*/  UIADD3 UR11, UPT, UPT, -UR4, URZ, URZ ;  /* 0x000000ff040b7290 */ /* 0x000fe4000fffe1ff */
[----:B------:R-:W-:-:S03]  /*26b0*/  USHF.R.U32.HI UR10, URZ, UR9, UR10 ;  /* 0x00000009ff0a7299 */ /* 0x000fc6000801160a */
[----:B------:R-:W-:Y:S01]  /*26c0*/  @!UP0 UMOV UR8, UR15 ;  /* 0x0000000f00088c82 */ /* 0x000fe20008000000 */
[----:B------:R-:W-:Y:S02]  /*26d0*/  UIMAD UR11, UR18, UR11, UR31 ;  /* 0x0000000b120b72a4 */ /* 0x000fe4000f8e021f */
[----:B------:R-:W-:Y:S02]  /*26e0*/  USEL UR10, UR4, UR10, !UP3 ;  /* 0x0000000a040a7287 */ /* 0x000fe4000d800000 */
[----:B------:R-:W-:Y:S02]  /*26f0*/  @!UP0 USHF.R.U32.HI UR8, URZ, UR9, UR8 ;  /* 0x00000009ff088299 */ /* 0x000fe40008011608 */
[----:B------:R-:W-:Y:S02]  /*2700*/  UIADD3 UR9, UPT, UPT, -UR10, URZ, URZ ;  /* 0x000000ff0a097290 */ /* 0x000fe4000fffe1ff */
[----:B------:R-:W-:Y:S02]  /*2710*/  @!UP0 USEL UR8, UR5, UR8, !UP3 ;  /* 0x0000000805088287 */ /* 0x000fe4000d800000 */
[----:B------:R-:W-:-:S02]  /*2720*/  UIMAD UR9, UR42, UR9, UR4 ;  /* 0x000000092a0972a4 */ /* 0x000fc4000f8e0204 */
[----:B------:R-:W-:Y:S02]  /*2730*/  @!UP0 UIADD3 UR10, UPT, UPT, UR10, -UR8, URZ ;  /* 0x800000080a0a8290 */ /* 0x000fe4000fffe0ff */
[----:B------:R-:W-:Y:S02]  /*2740*/  @!UP0 UIMAD UR8, UR9, UR7, UR8 ;  /* 0x00000007090882a4 */ /* 0x000fe4000f8e0208 */
[----:B------:R-:W-:Y:S02]  /*2750*/  @!UP0 UIMAD UR4, UR42, UR10, UR5 ;  /* 0x0000000a2a0482a4 */ /* 0x000fe4000f8e0205 */
[----:B------:R-:W-:Y:S02]  /*2760*/  UIMAD UR7, UR20, UR12, UR37 ;  /* 0x0000000c140772a4 */ /* 0x000fe4000f8e0225 */
[----:B------:R-:W-:Y:S01]  /*2770*/  UIMAD UR31, UR4, UR18, UR11 ;  /* 0x00000012041f72a4 */ /* 0x000fe2000f8e020b */
[----:B------:R-:W-:Y:S02]  /*2780*/  @!UP0 UMOV UR5, UR8 ;  /* 0x0000000800058c82 */ /* 0x000fe40008000000 */
[----:B------:R-:W-:-:S12]  /*2790*/  UIMAD UR37, UR5, UR20, UR7 ;  /* 0x00000014052572a4 */ /* 0x000fd8000f8e0207 */
.L_x_40:
[----:B------:R-:W3:Y:S02]  /*27a0*/  LDCU UR4, c[0x0][0xb30] ;  /* 0x00016600ff0477ac */ /* 0x000ee40008000800 */
[----:B---3--:R-:W-:-:S09]  /*27b0*/  UISETP.NE.AND UP0, UPT, UR4, 0x1, UPT ;  /* 0x000000010400788c */ /* 0x008fd2000bf05270 */
[----:B------:R-:W-:Y:S05]  /*27c0*/  BRA.U UP0, `(.L_x_41) ;  /* 0x0000000100447547 */ /* 0x000fea000b800000 */
[----:B------:R-:W3:Y:S01]  /*27d0*/  LDCU.128 UR16, c[0x0][0xb10] ;  /* 0x00016200ff1077ac */ /* 0x000ee20008000c00 */
[----:B------:R-:W4:Y:S01]  /*27e0*/  LDCU UR10, c[0x0][0xb0c] ;  /* 0x00016180ff0a77ac */ /* 0x000f220008000800 */
[----:B------:R-:W1:Y:S01]  /*27f0*/  LDCU UR7, c[0x0][0xb20] ;  /* 0x00016400ff0777ac */ /* 0x000e620008000800 */
[----:B---3--:R-:W-:Y:S02]  /*2800*/  UIMAD.WIDE.U32 UR8, UR37, UR16, URZ ;  /* 0x00000010250872a5 */ /* 0x008fe4000f8e00ff */
[----:B------:R-:W-:Y:S02]  /*2810*/  UIMAD.WIDE.U32 UR4, UR31, UR19, URZ ;  /* 0x000000131f0472a5 */ /* 0x000fe4000f8e00ff */
[----:B----4-:R-:W-:Y:S02]  /*2820*/  UISETP.NE.AND UP2, UPT, UR10, 0x1, UPT ;  /* 0x000000010a00788c */ /* 0x010fe4000bf45270 */
[----:B------:R-:W-:Y:S01]  /*2830*/  UISETP.NE.AND UP0, UPT, UR18, 0x1, UPT ;  /* 0x000000011200788c */ /* 0x000fe2000bf05270 */
[----:B------:R-:W-:-:S02]  /*2840*/  UMOV UR8, UR9 ;  /* 0x0000000900087c82 */ /* 0x000fc40008000000 */
[----:B------:R-:W-:Y:S01]  /*2850*/  UMOV UR4, UR5 ;  /* 0x0000000500047c82 */ /* 0x000fe20008000000 */
[----:B------:R-:W-:Y:S02]  /*2860*/  USHF.R.U32.HI UR17, URZ, UR17, UR8 ;  /* 0x00000011ff117299 */ /* 0x000fe40008011608 */
[----:B-1----:R-:W-:Y:S02]  /*2870*/  USHF.R.U32.HI UR4, URZ, UR7, UR4 ;  /* 0x00000007ff047299 */ /* 0x002fe40008011604 */
[----:B------:R-:W-:Y:S02]  /*2880*/  USEL UR5, UR37, UR17, !UP2 ;  /* 0x0000001125057287 */ /* 0x000fe4000d000000 */
[----:B------:R-:W-:-:S04]  /*2890*/  USEL UR4, UR31, UR4, !UP0 ;  /* 0x000000041f047287 */ /* 0x000fc8000c000000 */
[----:B------:R-:W-:Y:S02]  /*28a0*/  UIADD3 UR7, UPT, UPT, UR5, -UR4, URZ ;  /* 0x8000000405077290 */ /* 0x000fe4000fffe0ff */
[----:B------:R-:W-:Y:S02]  /*28b0*/  UIADD3 UR4, UPT, UPT, -UR5, UR4, URZ ;  /* 0x0000000405047290 */ /* 0x000fe4000fffe1ff */
[----:B------:R-:W-:Y:S02]  /*28c0*/  UIMAD UR31, UR7, UR18, UR31 ;  /* 0x00000012071f72a4 */ /* 0x000fe4000f8e021f */
[----:B------:R-:W-:-:S12]  /*28d0*/  UIMAD UR37, UR4, UR10, UR37 ;  /* 0x0000000a042572a4 */ /* 0x000fd8000f8e0225 */
.L_x_41:
[----:B------:R-:W-:Y:S01]  /*28e0*/  VIADD R11, R11, 0x1 ;  /* 0x000000010b0b7836 */ /* 0x000fe20000000000 */
[----:B------:R-:W-:Y:S01]  /*28f0*/  R2UR UR4, R58 ;  /* 0x000000003a0472ca */ /* 0x000fe200000e0000 */
[----:B------:R-:W-:Y:S01]  /*2900*/  UIADD3 UR25, UPT, UPT, UR31, UR63, URZ ;  /* 0x0000003f1f197290 */ /* 0x000fe2000fffe0ff */
[----:B------:R-:W-:Y:S02]  /*2910*/  PLOP3.LUT P1, PT, PT, PT, PT, 0x80, 0x8 ;  /* 0x000000000008781c */ /* 0x000fe40003f2f070 */
[----:B------:R-:W-:-:S04]  /*2920*/  ISETP.NE.AND P0, PT, R11, 0x2, PT ;  /* 0x000000020b00780c */ /* 0x000fc80003f05270 */
[----:B------:R-:W-:Y:S02]  /*2930*/  SEL R3, RZ, 0x1, P0 ;  /* 0x00000001ff037807 */ /* 0x000fe40000000000 */
[----:B------:R-:W-:Y:S02]  /*2940*/  SEL R11, R11, RZ, P0 ;  /* 0x000000ff0b0b7207 */ /* 0x000fe40000000000 */
[----:B------:R-:W-:Y:S01]  /*2950*/  LOP3.LUT R10, R10, R3, RZ, 0x3c, !PT ;  /* 0x000000030a0a7212 */ /* 0x000fe200078e3cff */
[----:B------:R-:W-:Y:S01]  /*2960*/  UIADD3 UR20, UPT, UPT, UR37, UR4, URZ ;  /* 0x0000000425147290 */ /* 0x000fe2000fffe0ff */
[----:B------:R-:W-:Y:S11]  /*2970*/  BRA.U UP1, `(.L_x_42) ;  /* 0xfffffff1013c7547 */ /* 0x000ff6000b83ffff */
[----:B------:R-:W-:Y:S01]  /*2980*/  UIADD3 UR13, UPT, UPT, UR13, 0x28, URZ ;  /* 0x000000280d0d7890 */ /* 0x000fe2000fffe0ff */
[----:B------:R-:W-:-:S03]  /*2990*/  SHF.L.U32 R3, R12, 0x1f, RZ ;  /* 0x0000001f0c037819 */ /* 0x000fc600000006ff */
[----:B------:R-:W-:-:S09]  /*29a0*/  ULEA UR4, UR6, UR13, 0x3 ;  /* 0x0000000d06047291 */ /* 0x000fd2000f8e18ff */
[----:B------:R-:W3:Y:S02]  /*29b0*/  SYNCS.PHASECHK.TRANS64.TRYWAIT P0, [UR4], R3 ;  /* 0x00000003ff0075a7 */ /* 0x000ee40008001104 */
[----:B---3--:R-:W-:Y:S05]  /*29c0*/  @!P0 BRA `(.L_x_43) ;  /* 0x0000005400c48947 */ /* 0x008fea0003800000 */
.L_x_139:
[----:B------:R-:W-:-:S04]  /*29d0*/  UIADD3 UR4, UPT, UPT, UR6, 0x1, URZ ;  /* 0x0000000106047890 */ /* 0x000fc8000fffe0ff */
[----:B------:R-:W-:-:S04]  /*29e0*/  UISETP.NE.AND UP0, UPT, UR4, 0x5, UPT ;  /* 0x000000050400788c */ /* 0x000fc8000bf05270 */
[----:B------:R-:W-:Y:S02]  /*29f0*/  USEL UR6, URZ, 0x1, UP0 ;  /* 0x00000001ff067887 */ /* 0x000fe40008000000 */
[----:B------:R-:W-:-:S04]  /*2a00*/  USEL UR4, UR4, URZ, UP0 ;  /* 0x000000ff04047287 */ /* 0x000fc80008000000 */
[----:B------:R-:W-:Y:S01]  /*2a10*/  ULEA UR5, UR4, UR13, 0x3 ;  /* 0x0000000d04057291 */ /* 0x000fe2000f8e18ff */
[----:B------:R-:W-:-:S04]  /*2a20*/  LOP3.LUT R2, R12, UR6, RZ, 0x3c, !PT ;  /* 0x000000060c027c12 */ /* 0x000fc8000f8e3cff */
[----:B-1----:R-:W-:-:S04]  /*2a30*/  SHF.L.U32 R3, R2, 0x1f, RZ ;  /* 0x0000001f02037819 */ /* 0x002fc800000006ff */
[----:B------:R-:W1:Y:S02]  /*2a40*/  SYNCS.PHASECHK.TRANS64.TRYWAIT P0, [UR5], R3 ;  /* 0x00000003ff0075a7 */ /* 0x000e640008001105 */
[----:B-1----:R-:W-:Y:S05]  /*2a50*/  @!P0 BRA `(.L_x_44) ;  /* 0x0000005400b88947 */ /* 0x002fea0003800000 */
.L_x_141:
        /* <DEDUP_REMOVED lines=9> */
.L_x_143:
        /* <DEDUP_REMOVED lines=9> */
.L_x_145:
[----:B------:R-:W-:-:S04]  /*2b80*/  UIADD3 UR4, UPT, UPT, UR4, 0x1, URZ ;  /* 0x0000000104047890 */ /* 0x000fc8000fffe0ff */
[----:B------:R-:W-:-:S04]  /*2b90*/  UISETP.NE.AND UP0, UPT, UR4, 0x5, UPT ;  /* 0x000000050400788c */ /* 0x000fc8000bf05270 */
[----:B------:R-:W-:Y:S02]  /*2ba0*/  USEL UR5, URZ, 0x1, UP0 ;  /* 0x00000001ff057887 */ /* 0x000fe40008000000 */
[----:B------:R-:W-:-:S04]  /*2bb0*/  USEL UR4, UR4, URZ, UP0 ;  /* 0x000000ff04047287 */ /* 0x000fc80008000000 */
[----:B------:R-:W-:Y:S01]  /*2bc0*/  ULEA UR4, UR4, UR13, 0x3 ;  /* 0x0000000d04047291 */ /* 0x000fe2000f8e18ff */
[----:B-1----:R-:W-:-:S04]  /*2bd0*/  LOP3.LUT R3, R2, UR5, RZ, 0x3c, !PT ;  /* 0x0000000502037c12 */ /* 0x002fc8000f8e3cff */
[----:B------:R-:W-:Y:S01]  /*2be0*/  SHF.L.U32 R3, R3, 0x1f, RZ ;  /* 0x0000001f03037819 */ /* 0x000fe200000006ff */
[----:B------:R-:W-:-:S07]  /*2bf0*/  IMAD.U32 R0, RZ, RZ, UR4 ;  /* 0x00000004ff007e24 */ /* 0x000fce000f8e00ff */
.L_x_47:
[----:B-1----:R1:W3:Y:S02]  /*2c00*/  SYNCS.PHASECHK.TRANS64.TRYWAIT P0, [R0+URZ], R3 ;  /* 0x00000003000075a7 */ /* 0x0022e400080011ff */
[----:B---3--:R-:W-:Y:S05]  /*2c10*/  @!P0 NANOSLEEP.SYNCS 0x989680 ;  /* 0x009896800000895d */ /* 0x008fea0003900000 */
[----:B------:R-:W3:Y:S02]  /*2c20*/  @!P0 SYNCS.PHASECHK.TRANS64 P0, [R0+URZ], R3 ;  /* 0x00000003000085a7 */ /* 0x000ee400080010ff */
[----:B--23--:R-:W-:Y:S05]  /*2c30*/  @P0 EXIT ;  /* 0x000000000000094d */ /* 0x00cfea0003800000 */
[----:B------:R-:W-:Y:S05]  /*2c40*/  BRA `(.L_x_47) ;  /* 0xfffffffc00ec7947 */ /* 0x000fea000383ffff */
.L_x_22:
[----:B------:R-:W1:Y:S02]  /*2c50*/  S2UR UR4, SR_CgaCtaId ;  /* 0x00000000000479c3 */ /* 0x000e640000008800 */
[----:B-1----:R-:W-:-:S04]  /*2c60*/  UISETP.NE.AND UP0, UPT, UR4, URZ, UPT ;  /* 0x000000ff0400728c */ /* 0x002fc8000bf05270 */
[----:B------:R-:W-:-:S09]  /*2c70*/  UISETP.NE.OR UP0, UPT, UR13, 0x1, UP0 ;  /* 0x000000010d00788c */ /* 0x000fd20008705670 */
[----:B------:R-:W-:Y:S05]  /*2c80*/  BRA.U UP0, `(.L_x_48) ;  /* 0x00000005004c7547 */ /* 0x000fea000b800000 */
[----:B------:R-:W1:Y:S01]  /*2c90*/  S2UR UR5, SR_CgaCtaId ;  /* 0x00000000000579c3 */ /* 0x000e620000008800 */
[----:B------:R-:W-:Y:S01]  /*2ca0*/  UMOV UR4, 0x400 ;  /* 0x0000040000047882 */ /* 0x000fe20000000000 */
[----:B------:R-:W-:Y:S01]  /*2cb0*/  ISETP.GE.U32.AND P2, PT, R0, 0x4, PT ;  /* 0x000000040000780c */ /* 0x000fe20003f46070 */
[----:B------:R-:W-:Y:S01]  /*2cc0*/  IMAD.MOV.U32 R12, RZ, RZ, 0x1 ;  /* 0x00000001ff0c7424 */ /* 0x000fe200078e00ff */
[----:B------:R-:W-:Y:S02]  /*2cd0*/  CS2R R10, SRZ ;  /* 0x00000000000a7805 */ /* 0x000fe4000001ff00 */
[----:B------:R-:W-:Y:S01]  /*2ce0*/  CS2R R8, SRZ ;  /* 0x0000000000087805 */ /* 0x000fe2000001ff00 */
[----:B-1----:R-:W-:-:S03]  /*2cf0*/  ULEA UR6, UR5, UR4, 0x18 ;  /* 0x0000000405067291 */ /* 0x002fc6000f8ec0ff */
[----:B------:R-:W-:-:S09]  /*2d00*/  UMOV UR5, URZ ;  /* 0x000000ff00057c82 */ /* 0x000fd20008000000 */
.L_x_52:
[----:B------:R-:W-:Y:S02]  /*2d10*/  LEA R2, R8, UR6, 0x3 ;  /* 0x0000000608027c11 */ /* 0x000fe4000f8e18ff */
[----:B------:R-:W-:-:S03]  /*2d20*/  SHF.L.U32 R5, R9, 0x1f, RZ ;  /* 0x0000001f09057819 */ /* 0x000fc600000006ff */
[----:B------:R-:W-:Y:S01]  /*2d30*/  VIADD R4, R2, 0x100 ;  /* 0x0000010002047836 */ /* 0x000fe20000000000 */
[----:B------:R-:W1:Y:S02]  /*2d40*/  SYNCS.PHASECHK.TRANS64.TRYWAIT P0, [R2+URZ+0xf0], R5 ;  /* 0x0000f005020075a7 */ /* 0x000e6400080011ff */
[----:B-1----:R-:W-:Y:S05]  /*2d50*/  @!P0 BRA `(.L_x_49) ;  /* 0x0000005400408947 */ /* 0x002fea0003800000 */
.L_x_146:
[----:B------:R-:W-:Y:S01]  /*2d60*/  ULEA UR4, UR5, UR6, 0x3 ;  /* 0x0000000605047291 */ /* 0x000fe2000f8e18ff */
[----:B------:R-:W-:Y:S02]  /*2d70*/  PRMT R4, RZ, 0x654, R4 ;  /* 0x00000654ff047816 */ /* 0x000fe40000000004 */
[----:B-1----:R-:W-:Y:S01]  /*2d80*/  SHF.L.U32 R5, R12, 0x1f, RZ ;  /* 0x0000001f0c057819 */ /* 0x002fe200000006ff */
[----:B------:R-:W-:Y:S01]  /*2d90*/  UIADD3 UR7, UPT, UPT, UR4, 0x90, URZ ;  /* 0x0000009004077890 */ /* 0x000fe2000fffe0ff */
[----:B------:R1:W-:Y:S05]  /*2da0*/  SYNCS.ARRIVE.TRANS64.RED.A1T0 RZ, [R4+URZ], RZ ;  /* 0x000000ff04ff79a7 */ /* 0x0003ea00081004ff */
[----:B------:R-:W-:Y:S01]  /*2db0*/  IMAD.U32 R7, RZ, RZ, UR7 ;  /* 0x00000007ff077e24 */ /* 0x000fe2000f8e00ff */
[----:B------:R-:W2:Y:S04]  /*2dc0*/  SYNCS.PHASECHK.TRANS64.TRYWAIT P0, [UR4+0xa0], R5 ;  /* 0x0000a005ff0075a7 */ /* 0x000ea80008001104 */
[----:B------:R-:W-:Y:S01]  /*2dd0*/  PRMT R6, R0, 0x654, R7 ;  /* 0x0000065400067816 */ /* 0x000fe20000000007 */
[----:B-1----:R-:W-:Y:S01]  /*2de0*/  @!P2 IMAD.MOV.U32 R4, RZ, RZ, 0x10 ;  /* 0x00000010ff04a424 */ /* 0x002fe200078e00ff */
[----:B--2---:R-:W-:Y:S06]  /*2df0*/  @!P0 BRA `(.L_x_50) ;  /* 0x00000054002c8947 */ /* 0x004fec0003800000 */
.L_x_148:
[----:B------:R-:W-:Y:S01]  /*2e00*/  ULEA UR8, UR5, UR6, 0x4 ;  /* 0x0000000605087291 */ /* 0x000fe2000f8e20ff */
[----:B------:R-:W-:Y:S01]  /*2e10*/  SEL R3, R6, R3, !P2 ;  /* 0x0000000306037207 */ /* 0x000fe20005000000 */
[----:B------:R-:W-:Y:S01]  /*2e20*/  UIADD3 UR9, UPT, UPT, UR4, 0x90, URZ ;  /* 0x0000009004097890 */ /* 0x000fe2000fffe0ff */
[----:B-1----:R-:W-:Y:S01]  /*2e30*/  LEA R2, R11, UR6, 0x3 ;  /* 0x000000060b027c11 */ /* 0x002fe2000f8e18ff */
[----:B------:R-:W-:Y:S01]  /*2e40*/  UIADD3 UR8, UPT, UPT, UR8, 0x120, URZ ;  /* 0x0000012008087890 */ /* 0x000fe2000fffe0ff */
[----:B------:R-:W-:Y:S01]  /*2e50*/  SHF.L.U32 R5, R10, 0x1f, RZ ;  /* 0x0000001f0a057819 */ /* 0x000fe200000006ff */
[----:B------:R1:W-:Y:S01]  /*2e60*/  @!P2 SYNCS.ARRIVE.TRANS64.RED RZ, [R3+URZ], R4 ;  /* 0x0000000403ffa9a7 */ /* 0x0003e200080004ff */
[----:B------:R-:W-:Y:S01]  /*2e70*/  UIADD3 UR4, UPT, UPT, UR5, 0x1, URZ ;  /* 0x0000000105047890 */ /* 0x000fe2000fffe0ff */
[----:B------:R-:W-:-:S03]  /*2e80*/  VIADD R8, R8, 0x1 ;  /* 0x0000000108087836 */ /* 0x000fc60000000000 */
[----:B------:R-:W-:Y:S02]  /*2e90*/  UISETP.NE.AND UP0, UPT, UR4, 0x2, UPT ;  /* 0x000000020400788c */ /* 0x000fe4000bf05270 */
[----:B------:R-:W-:Y:S06]  /*2ea0*/  UGETNEXTWORKID.BROADCAST [UR8], [UR9] ;  /* 0x00000000080073ca */ /* 0x000fec0008000100 */
[----:B------:R-:W-:Y:S01]  /*2eb0*/  USEL UR7, URZ, 0x1, UP0 ;  /* 0x00000001ff077887 */ /* 0x000fe20008000000 */
[----:B------:R-:W-:Y:S01]  /*2ec0*/  ISETP.NE.AND P0, PT, R8, 0x2, PT ;  /* 0x000000020800780c */ /* 0x000fe20003f05270 */
[----:B------:R-:W-:Y:S01]  /*2ed0*/  USEL UR5, UR4, URZ, UP0 ;  /* 0x000000ff04057287 */ /* 0x000fe20008000000 */
[----:B------:R-:W2:Y:S03]  /*2ee0*/  SYNCS.PHASECHK.TRANS64.TRYWAIT P1, [R2+URZ+0x90], R5 ;  /* 0x00009005020075a7 */ /* 0x000ea600080211ff */
[----:B------:R-:W-:Y:S01]  /*2ef0*/  LOP3.LUT R12, R12, UR7, RZ, 0x3c, !PT ;  /* 0x000000070c0c7c12 */ /* 0x000fe2000f8e3cff */
[----:B-12---:R-:W-:Y:S07]  /*2f00*/  @!P1 BRA `(.L_x_51) ;  /* 0x0000005400009947 */ /* 0x006fee0003800000 */
.L_x_149:
[C---:B------:R-:W-:Y:S01]  /*2f10*/  LEA R4, R11.reuse, UR6, 0x4 ;  /* 0x000000060b047c11 */ /* 0x040fe2000f8e20ff */
[----:B-1----:R-:W-:Y:S01]  /*2f20*/  VIADD R2, R2, 0xa0 ;  /* 0x000000a002027836 */ /* 0x002fe20000000000 */
[----:B------:R-:W-:Y:S01]  /*2f30*/  SEL R8, R8, RZ, P0 ;  /* 0x000000ff08087207 */ /* 0x000fe20000000000 */
[----:B------:R-:W-:-:S03]  /*2f40*/  VIADD R11, R11, 0x1 ;  /* 0x000000010b0b7836 */ /* 0x000fc60000000000 */
[----:B------:R-:W1:Y:S01]  /*2f50*/  LDS.128 R4, [R4+0x120] ;  /* 0x0001200004047984 */ /* 0x000e620000000c00 */
[----:B------:R-:W-:Y:S02]  /*2f60*/  PRMT R2, RZ, 0x654, R2 ;  /* 0x00000654ff027816 */ /* 0x000fe40000000002 */
[C---:B------:R-:W-:Y:S01]  /*2f70*/  ISETP.NE.AND P1, PT, R11.reuse, 0x2, PT ;  /* 0x000000020b00780c */ /* 0x040fe20003f25270 */
[----:B------:R-:W-:Y:S01]  /*2f80*/  @!PT LDS RZ, [RZ] ;  /* 0x00000000fffff984 */ /* 0x000fe20000000800 */
[----:B------:R-:W-:Y:S01]  /*2f90*/  @!PT LDS RZ, [RZ] ;  /* 0x00000000fffff984 */ /* 0x000fe20000000800 */
[----:B------:R-:W-:Y:S01]  /*2fa0*/  @!PT LDS RZ, [RZ] ;  /* 0x00000000fffff984 */ /* 0x000fe20000000800 */
[----:B------:R-:W-:Y:S01]  /*2fb0*/  @!PT LDS RZ, [RZ] ;  /* 0x00000000fffff984 */ /* 0x000fe20000000800 */
[----:B------:R2:W-:Y:S06]  /*2fc0*/  MEMBAR.ALL.CTA ;  /* 0x0000000000007992 */ /* 0x0005ec0000008000 */
[----:B--2---:R-:W2:Y:S01]  /*2fd0*/  FENCE.VIEW.ASYNC.S ;  /* 0x00000000000073c6 */ /* 0x004ea20000000000 */
[----:B------:R-:W-:Y:S01]  /*2fe0*/  SEL R11, R11, RZ, P1 ;  /* 0x000000ff0b0b7207 */ /* 0x000fe20000800000 */
[----:B--2---:R2:W-:Y:S01]  /*2ff0*/  SYNCS.ARRIVE.TRANS64.RED.A1T0 RZ, [R2+URZ], RZ ;  /* 0x000000ff02ff79a7 */ /* 0x0045e200081004ff */
[----:B-1----:R-:W-:-:S02]  /*3000*/  LOP3.LUT P3, RZ, R6, 0x1, RZ, 0xc0, !PT ;  /* 0x0000000106ff7812 */ /* 0x002fc4000786c0ff */
[----:B------:R-:W-:-:S04]  /*3010*/  SEL R5, RZ, 0x1, P1 ;  /* 0x00000001ff057807 */ /* 0x000fc80000800000 */
[----:B------:R-:W-:Y:S02]  /*3020*/  LOP3.LUT R10, R10, R5, RZ, 0x3c, !PT ;  /* 0x000000050a0a7212 */ /* 0x000fe400078e3cff */
[----:B--2---:R-:W-:-:S04]  /*3030*/  SEL R2, RZ, 0x1, P0 ;  /* 0x00000001ff027807 */ /* 0x004fc80000000000 */
[----:B------:R-:W-:Y:S01]  /*3040*/  LOP3.LUT R9, R9, R2, RZ, 0x3c, !PT ;  /* 0x0000000209097212 */ /* 0x000fe200078e3cff */
[----:B------:R-:W-:Y:S06]  /*3050*/  @P3 BRA `(.L_x_52) ;  /* 0xfffffffc002c3947 */ /* 0x000fec000383ffff */
[----:B------:R-:W-:Y:S01]  /*3060*/  ULEA UR4, UR5, UR6, 0x3 ;  /* 0x0000000605047291 */ /* 0x000fe2000f8e18ff */
[----:B------:R-:W-:-:S08]  /*3070*/  SHF.L.U32 R3, R12, 0x1f, RZ ;  /* 0x0000001f0c037819 */ /* 0x000fd000000006ff */
[----:B------:R-:W1:Y:S02]  /*3080*/  SYNCS.PHASECHK.TRANS64 P0, [UR4+0xa0], R3 ;  /* 0x0000a003ff0075a7 */ /* 0x000e640008001004 */
[----:B-1----:R-:W-:Y:S05]  /*3090*/  @P0 BRA `(.L_x_53) ;  /* 0x0000000000080947 */ /* 0x002fea0003800000 */
[----:B------:R-:W1:Y:S02]  /*30a0*/  SYNCS.PHASECHK.TRANS64.TRYWAIT P0, [UR4+0xa0], R3 ;  /* 0x0000a003ff0075a7 */ /* 0x000e640008001104 */
[----:B-1----:R-:W-:Y:S05]  /*30b0*/  @!P0 BRA `(.L_x_54) ;  /* 0x0000005000a88947 */ /* 0x002fea0003800000 */
.L_x_53:
[----:B------:R-:W-:-:S04]  /*30c0*/  UIADD3 UR7, UPT, UPT, UR5, 0x1, URZ ;  /* 0x0000000105077890 */ /* 0x000fc8000fffe0ff */
[----:B------:R-:W-:-:S04]  /*30d0*/  UISETP.NE.AND UP0, UPT, UR7, 0x2, UPT ;  /* 0x000000020700788c */ /* 0x000fc8000bf05270 */
[----:B------:R-:W-:Y:S02]  /*30e0*/  USEL UR8, URZ, 0x1, UP0 ;  /* 0x00000001ff087887 */ /* 0x000fe40008000000 */
[----:B------:R-:W-:-:S04]  /*30f0*/  USEL UR7, UR7, URZ, UP0 ;  /* 0x000000ff07077287 */ /* 0x000fc80008000000 */
[----:B------:R-:W-:Y:S01]  /*3100*/  ULEA UR7, UR7, UR6, 0x3 ;  /* 0x0000000607077291 */ /* 0x000fe2000f8e18ff */
[----:B-1----:R-:W-:-:S04]  /*3110*/  LOP3.LUT R3, R12, UR8, RZ, 0x3c, !PT ;  /* 0x000000080c037c12 */ /* 0x002fc8000f8e3cff */
[----:B------:R-:W-:-:S04]  /*3120*/  SHF.L.U32 R0, R3, 0x1f, RZ ;  /* 0x0000001f03007819 */ /* 0x000fc800000006ff */
[----:B------:R-:W1:Y:S02]  /*3130*/  SYNCS.PHASECHK.TRANS64 P0, [UR7+0xa0], R0 ;  /* 0x0000a000ff0075a7 */ /* 0x000e640008001007 */
[----:B-1----:R-:W-:Y:S05]  /*3140*/  @P0 EXIT ;  /* 0x000000000000094d */ /* 0x002fea0003800000 */
[----:B------:R-:W-:Y:S02]  /*3150*/  SHF.L.U32 R3, R3, 0x1f, RZ ;  /* 0x0000001f03037819 */ /* 0x000fe400000006ff */
[----:B------:R-:W-:-:S07]  /*3160*/  MOV R0, UR7 ;  /* 0x0000000700007c02 */ /* 0x000fce0008000f00 */
.L_x_55:
[----:B-1----:R1:W2:Y:S02]  /*3170*/  SYNCS.PHASECHK.TRANS64.TRYWAIT P0, [R0+URZ+0xa0], R3 ;  /* 0x0000a003000075a7 */ /* 0x0022a400080011ff */
[----:B--2---:R-:W-:Y:S05]  /*3180*/  @!P0 NANOSLEEP.SYNCS 0x989680 ;  /* 0x009896800000895d */ /* 0x004fea0003900000 */
[----:B------:R-:W2:Y:S02]  /*3190*/  @!P0 SYNCS.PHASECHK.TRANS64 P0, [R0+URZ+0xa0], R3 ;  /* 0x0000a003000085a7 */ /* 0x000ea400080010ff */
[----:B--2---:R-:W-:Y:S05]  /*31a0*/  @P0 EXIT ;  /* 0x000000000000094d */ /* 0x004fea0003800000 */
[----:B------:R-:W-:Y:S05]  /*31b0*/  BRA `(.L_x_55) ;  /* 0xfffffffc00ec7947 */ /* 0x000fea000383ffff */
.L_x_48:
[----:B------:R-:W-:Y:S05]  /*31c0*/  BRA.U UP4, `(.L_x_56) ;  /* 0x0000001104dc7547 */ /* 0x000fea000b800000 */
[----:B------:R-:W1:Y:S01]  /*31d0*/  S2UR UR7, SR_CgaCtaId ;  /* 0x00000000000779c3 */ /* 0x000e620000008800 */
[----:B------:R-:W-:Y:S01]  /*31e0*/  UMOV UR4, 0x40 ;  /* 0x0000004000047882 */ /* 0x000fe20000000000 */
[----:B------:R-:W-:Y:S01]  /*31f0*/  NOP ;  /* 0x0000000000007918 */ /* 0x000fe20000000000 */
[----:B------:R-:W-:Y:S01]  /*3200*/  UMOV UR6, 0x400 ;  /* 0x0000040000067882 */ /* 0x000fe20000000000 */
[----:B-1----:R-:W-:Y:S02]  /*3210*/  ULEA UR5, UR7, UR4, 0x18 ;  /* 0x0000000407057291 */ /* 0x002fe4000f8ec0ff */
[----:B------:R-:W-:-:S07]  /*3220*/  ULEA UR6, UR7, UR6, 0x18 ;  /* 0x0000000607067291 */ /* 0x000fce000f8ec0ff */
[----:B------:R-:W1:Y:S02]  /*3230*/  LDS.U8 R0, [UR5+0x1c] ;  /* 0x00001c05ff007984 */ /* 0x000e640008000000 */
[----:B-1----:R-:W-:-:S13]  /*3240*/  ISETP.NE.AND P0, PT, R0, RZ, PT ;  /* 0x000000ff0000720c */ /* 0x002fda0003f05270 */
[----:B------:R-:W-:Y:S05]  /*3250*/  @P0 BRA `(.L_x_57) ;  /* 0x0000000400080947 */ /* 0x000fea0003800000 */
[----:B------:R-:W-:Y:S02]  /*3260*/  UISETP.NE.U32.AND UP1, UPT, UR46, 0x1, UPT ;  /* 0x000000012e00788c */ /* 0x000fe4000bf25070 */
[----:B------:R-:W-:-:S07]  /*3270*/  UIADD3 UR7, UPT, UPT, UR5, 0x8, URZ ;  /* 0x0000000805077890 */ /* 0x000fce000fffe0ff */
[----:B------:R-:W-:Y:S05]  /*3280*/  BRA.U !UP1, `(.L_x_58) ;  /* 0x00000001099c7547 */ /* 0x000fea000b800000 */
[----:B------:R-:W-:Y:S01]  /*3290*/  ELECT P0, URZ, PT ;  /* 0x0000000000ff782f */ /* 0x000fe20003800000 */
[----:B------:R-:W-:-:S12]  /*32a0*/  BSSY B0, `(.L_x_58) ;  /* 0x0000025000007945 */ /* 0x000fd80003800000 */
[----:B------:R-:W-:Y:S05]  /*32b0*/  @!P0 BRA `(.L_x_59) ;  /* 0x00000000008c8947 */ /* 0x000fea0003800000 */
[----:B------:R-:W-:-:S05]  /*32c0*/  UMOV UR4, 0x10 ;  /* 0x0000001000047882 */ /* 0x000fca0000000000 */
[----:B------:R-:W-:Y:S04]  /*32d0*/  DEPBAR.LE SB1, 0x36 ;  /* 0x00009d800000791a */ /* 0x000fe80000000000 */
[----:B------:R-:W1:Y:S02]  /*32e0*/  UTCATOMSWS.2CTA.FIND_AND_SET.ALIGN UP0, UR4, UR4 ;  /* 0x00000004000475e3 */ /* 0x000e640008200800 */
[----:B-1----:R-:W-:Y:S01]  /*32f0*/  MOV R11, UR4 ;  /* 0x00000004000b7c02 */ /* 0x002fe20008000f00 */
[----:B------:R-:W-:Y:S06]  /*3300*/  BRA.U UP0, `(.L_x_60) ;  /* 0x0000000100187547 */ /* 0x000fec000b800000 */
.L_x_61:
[----:B------:R-:W-:Y:S05]  /*3310*/  NANOSLEEP 0x64 ;  /* 0x000000640000795d */ /* 0x000fea0003800000 */
[----:B------:R-:W-:-:S05]  /*3320*/  UMOV UR4, 0x10 ;  /* 0x0000001000047882 */ /* 0x000fca0000000000 */
[----:B------:R-:W-:Y:S04]  /*3330*/  DEPBAR.LE SB1, 0x36 ;  /* 0x00009d800000791a */ /* 0x000fe80000000000 */
[----:B------:R-:W1:Y:S02]  /*3340*/  UTCATOMSWS.2CTA.FIND_AND_SET.ALIGN UP0, UR4, UR4 ;  /* 0x00000004000475e3 */ /* 0x000e640008200800 */
[----:B-1----:R-:W-:Y:S01]  /*3350*/  MOV R11, UR4 ;  /* 0x00000004000b7c02 */ /* 0x002fe20008000f00 */
[----:B------:R-:W-:Y:S05]  /*3360*/  BRA.U !UP0, `(.L_x_61) ;  /* 0xfffffffd08e87547 */ /* 0x000fea000b83ffff */
.L_x_60:
[----:B------:R-:W1:Y:S01]  /*3370*/  LDS R7, [UR5+0x10] ;  /* 0x00001005ff077984 */ /* 0x000e620008000800 */
[----:B------:R-:W-:Y:S01]  /*3380*/  IMAD.U32 R5, RZ, RZ, UR6 ;  /* 0x00000006ff057e24 */ /* 0x000fe2000f8e00ff */
[----:B------:R-:W-:-:S03]  /*3390*/  MOV R4, UR45 ;  /* 0x0000002d00047c02 */ /* 0x000fc60008000f00 */
[----:B------:R-:W-:Y:S01]  /*33a0*/  VIADD R5, R5, 0x140 ;  /* 0x0000014005057836 */ /* 0x000fe20000000000 */
[----:B-1----:R-:W-:-:S04]  /*33b0*/  SHF.L.U32 R7, R7, 0x1f, RZ ;  /* 0x0000001f07077819 */ /* 0x002fc800000006ff */
[----:B------:R-:W1:Y:S02]  /*33c0*/  SYNCS.PHASECHK.TRANS64.TRYWAIT P0, [UR5+0x8], R7 ;  /* 0x00000807ff0075a7 */ /* 0x000e640008001105 */
[----:B-1----:R-:W-:Y:S05]  /*33d0*/  @P0 BRA `(.L_x_62) ;  /* 0x0000000000080947 */ /* 0x002fea0003800000 */
[----:B------:R-:W1:Y:S02]  /*33e0*/  SYNCS.PHASECHK.TRANS64.TRYWAIT P0, [UR5+0x8], R7 ;  /* 0x00000807ff0075a7 */ /* 0x000e640008001105 */
[----:B-1----:R-:W-:Y:S05]  /*33f0*/  @!P0 BRA `(.L_x_63) ;  /* 0x0000004c00f08947 */ /* 0x002fea0003800000 */
.L_x_62:
[----:B-1----:R-:W-:Y:S01]  /*3400*/  HFMA2 R0, -RZ, RZ, 0, 5.9604644775390625e-08 ;  /* 0x00000001ff007431 */ /* 0x002fe200000001ff */
[----:B------:R-:W-:Y:S01]  /*3410*/  UPRMT UR4, UR45, 0x654, UR7 ;  /* 0x000006542d047896 */ /* 0x000fe20008000007 */
[----:B------:R-:W-:Y:S01]  /*3420*/  IMAD.MOV.U32 R8, RZ, RZ, 0xffff ;  /* 0x0000ffffff087424 */ /* 0x000fe200078e00ff */
[----:B------:R-:W-:Y:S01]  /*3430*/  PRMT R4, R4, 0x654, R5 ;  /* 0x0000065404047816 */ /* 0x000fe20000000005 */
[----:B------:R-:W-:Y:S02]  /*3440*/  IMAD.MOV.U32 R6, RZ, RZ, 0x4 ;  /* 0x00000004ff067424 */ /* 0x000fe400078e00ff */
[----:B------:R-:W-:Y:S01]  /*3450*/  IMAD.SHL.U32 R9, R11, 0x20, RZ ;  /* 0x000000200b097824 */ /* 0x000fe200078e00ff */
[----:B------:R-:W-:Y:S02]  /*3460*/  MOV R5, UR4 ;  /* 0x0000000400057c02 */ /* 0x000fe40008000f00 */
[-C--:B------:R-:W-:Y:S01]  /*3470*/  SHF.L.U32 R8, R8, R11.reuse, RZ ;  /* 0x0000000b08087219 */ /* 0x080fe200000006ff */
[----:B------:R1:W-:Y:S01]  /*3480*/  SYNCS.ARRIVE.TRANS64.RED RZ, [UR4], R6 ;  /* 0x00000006ffff79a7 */ /* 0x0003e20008000404 */
[----:B------:R-:W-:Y:S01]  /*3490*/  SHF.L.U32 R7, R0, R11, RZ ;  /* 0x0000000b00077219 */ /* 0x000fe200000006ff */
[----:B------:R1:W-:Y:S04]  /*34a0*/  STS [UR6+0x140], R9 ;  /* 0x00014009ff007988 */ /* 0x0003e80008000806 */
[----:B------:R1:W-:Y:S04]  /*34b0*/  STAS [R4.64], R11 ;  /* 0x0000000b04007dbd */ /* 0x0003e8000c0008ff */
[----:B------:R1:W-:Y:S04]  /*34c0*/  ATOMS.OR RZ, [UR5+0x14], R8 ;  /* 0x00001408ffff798c */ /* 0x0003e8000b000005 */
[----:B------:R1:W-:Y:S04]  /*34d0*/  ATOMS.OR RZ, [UR5+0x18], R7 ;  /* 0x00001807ffff798c */ /* 0x0003e8000b000005 */
[----:B------:R1:W-:Y:S02]  /*34e0*/  ATOMS.XOR RZ, [UR5+0x10], R0 ;  /* 0x00001000ffff798c */ /* 0x0003e4000b800005 */
.L_x_59:
[----:B------:R-:W-:Y:S05]  /*34f0*/  BSYNC B0 ;  /* 0x0000000000007941 */ /* 0x000fea0003800000 */
.L_x_58:
[----:B------:R-:W-:Y:S05]  /*3500*/  BRA.U UP1, `(.L_x_64) ;  /* 0x00000001016c7547 */ /* 0x000fea000b800000 */
[----:B------:R-:W-:-:S03]  /*3510*/  UMOV UR4, 0xffffffff ;  /* 0xffffffff00047882 */ /* 0x000fc60000000000 */
[----:B------:R-:W-:Y:S05]  /*3520*/  BRA.DIV UR4, `(.L_x_65) ;  /* 0x0000004e04bc7947 */ /* 0x000fea000b800000 */
[----:B------:R-:W-:-:S13]  /*3530*/  ELECT P0, URZ, PT ;  /* 0x0000000000ff782f */ /* 0x000fda0003800000 */
.L_x_153:
[----:B------:R-:W-:Y:S05]  /*3540*/  @!P0 BRA `(.L_x_64) ;  /* 0x00000000005c8947 */ /* 0x000fea0003800000 */
[----:B-1----:R-:W1:Y:S02]  /*3550*/  LDS R5, [UR5+0x10] ;  /* 0x00001005ff057984 */ /* 0x002e640008000800 */
[----:B-1----:R-:W-:-:S04]  /*3560*/  SHF.L.U32 R5, R5, 0x1f, RZ ;  /* 0x0000001f05057819 */ /* 0x002fc800000006ff */
[----:B------:R-:W1:Y:S02]  /*3570*/  SYNCS.PHASECHK.TRANS64.TRYWAIT P0, [UR5+0x8], R5 ;  /* 0x00000805ff0075a7 */ /* 0x000e640008001105 */
[----:B-1----:R-:W-:Y:S05]  /*3580*/  @P0 BRA `(.L_x_66) ;  /* 0x0000000000080947 */ /* 0x002fea0003800000 */
[----:B------:R-:W1:Y:S02]  /*3590*/  SYNCS.PHASECHK.TRANS64.TRYWAIT P0, [UR5+0x8], R5 ;  /* 0x00000805ff0075a7 */ /* 0x000e640008001105 */
[----:B-1----:R-:W-:Y:S05]  /*35a0*/  @!P0 BRA `(.L_x_67) ;  /* 0x0000004c00c08947 */ /* 0x002fea0003800000 */
.L_x_66:
[----:B------:R-:W2:Y:S01]  /*35b0*/  LDS R7, [UR6+0x140] ;  /* 0x00014006ff077984 */ /* 0x000ea20008000800 */
[----:B-1----:R-:W-:Y:S02]  /*35c0*/  HFMA2 R0, -RZ, RZ, 0, 5.9604644775390625e-08 ;  /* 0x00000001ff007431 */ /* 0x002fe400000001ff */
[----:B------:R-:W-:Y:S01]  /*35d0*/  IMAD.MOV.U32 R4, RZ, RZ, 0xffff ;  /* 0x0000ffffff047424 */ /* 0x000fe200078e00ff */
[----:B------:R-:W-:Y:S01]  /*35e0*/  UPRMT UR4, UR45, 0x654, UR7 ;  /* 0x000006542d047896 */ /* 0x000fe20008000007 */
[----:B--2---:R-:W-:-:S03]  /*35f0*/  IMAD.SHL.U32 R5, R7, 0x20, RZ ;  /* 0x0000002007057824 */ /* 0x004fc600078e00ff */
[-C--:B------:R-:W-:Y:S02]  /*3600*/  SHF.L.U32 R4, R4, R7.reuse, RZ ;  /* 0x0000000704047219 */ /* 0x080fe400000006ff */
[----:B------:R-:W-:Y:S01]  /*3610*/  SHF.L.U32 R7, R0, R7, RZ ;  /* 0x0000000700077219 */ /* 0x000fe200000006ff */
[----:B------:R2:W-:Y:S04]  /*3620*/  STS [UR6+0x140], R5 ;  /* 0x00014005ff007988 */ /* 0x0005e80008000806 */
[----:B------:R2:W-:Y:S04]  /*3630*/  ATOMS.OR RZ, [UR5+0x14], R4 ;  /* 0x00001404ffff798c */ /* 0x0005e8000b000005 */
[----:B------:R2:W-:Y:S01]  /*3640*/  ATOMS.OR RZ, [UR5+0x18], R7 ;  /* 0x00001807ffff798c */ /* 0x0005e2000b000005 */
[----:B------:R-:W-:Y:S03]  /*3650*/  SYNCS.ARRIVE.TRANS64.RED.A1T0 RZ, [UR4], RZ ;  /* 0x000000ffffff79a7 */ /* 0x000fe60008100404 */
[----:B------:R2:W-:Y:S01]  /*3660*/  ATOMS.XOR RZ, [UR5+0x10], R0 ;  /* 0x00001000ffff798c */ /* 0x0005e2000b800005 */
[----:B------:R-:W-:Y:S05]  /*3670*/  BRA `(.L_x_64) ;  /* 0x0000000000107947 */ /* 0x000fea0003800000 */
.L_x_57:
[----:B------:R-:W-:Y:S02]  /*3680*/  MOV R0, 0xffffffff ;  /* 0xffffffff00007802 */ /* 0x000fe40000000f00 */
[----:B------:R-:W-:-:S03]  /*3690*/  MOV R4, 0x36c0 ;  /* 0x000036c000047802 */ /* 0x000fc60000000f00 */
[----:B------:R1:W-:Y:S04]  /*36a0*/  STS [UR6+0x140], R0 ;  /* 0x00014000ff007988 */ /* 0x0003e80008000806 */
[----:B-1---5:R-:W-:Y:S05]  /*36b0*/  CALL.REL.NOINC `($__internal_1_$__cuda_sm10x_tcgen05_guardrail_trap_phase_invalid_during_alloc) ;  /* 0x0000005400207944 */ /* 0x022fea0003c00000 */
.L_x_64:
[----:B------:R-:W-:Y:S05]  /*36c0*/  WARPSYNC.ALL ;  /* 0x0000000000007948 */ /* 0x000fea0003800000 */
[----:B------:R-:W3:Y:S01]  /*36d0*/  S2UR UR4, SR_CgaCtaId ;  /* 0x00000000000479c3 */ /* 0x000ee20000008800 */
[----:B------:R-:W-:Y:S01]  /*36e0*/  UMOV UR26, 0x400 ;  /* 0x00000400001a7882 */ /* 0x000fe20000000000 */
[----:B------:R-:W-:-:S06]  /*36f0*/  NOP ;  /* 0x0000000000007918 */ /* 0x000fcc0000000000 */
[----:B------:R-:W-:Y:S06]  /*3700*/  BAR.ARV 0x6, 0xa0 ;  /* 0x0182800000007b1d */ /* 0x000fec0000002000 */
[----:B------:R-:W4:Y:S01]  /*3710*/  LDCU UR6, c[0x0][0x38c] ;  /* 0x00007180ff0677ac */ /* 0x000f220008000800 */
[----:B------:R-:W-:Y:S01]  /*3720*/  LOP3.LUT R3, R3, 0xffff, RZ, 0xc0, !PT ;  /* 0x0000ffff03037812 */ /* 0x000fe200078ec0ff */
[----:B-1----:R-:W-:Y:S01]  /*3730*/  IMAD.MOV.U32 R9, RZ, RZ, 0x1 ;  /* 0x00000001ff097424 */ /* 0x002fe200078e00ff */
[----:B------:R-:W-:Y:S01]  /*3740*/  LOP3.LUT R2, R2, 0xffff, RZ, 0xc0, !PT ;  /* 0x0000ffff02027812 */ /* 0x000fe200078ec0ff */
[----:B------:R-:W-:Y:S01]  /*3750*/  IMAD.MOV.U32 R8, RZ, RZ, RZ ;  /* 0x000000ffff087224 */ /* 0x000fe200078e00ff */
[----:B------:R-:W-:Y:S01]  /*3760*/  R2UR UR28, R3 ;  /* 0x00000000031c72ca */ /* 0x000fe200000e0000 */
[----:B------:R-:W-:Y:S01]  /*3770*/  UMOV UR32, URZ ;  /* 0x000000ff00207c82 */ /* 0x000fe20008000000 */
[----:B------:R-:W-:-:S02]  /*3780*/  R2UR UR42, R2 ;  /* 0x00000000022a72ca */ /* 0x000fc400000e0000 */
[----:B------:R-:W-:Y:S01]  /*3790*/  CS2R R2, SRZ ;  /* 0x0000000000027805 */ /* 0x000fe2000001ff00 */
[----:B------:R-:W-:Y:S01]  /*37a0*/  UMOV UR23, URZ ;  /* 0x000000ff00177c82 */ /* 0x000fe20008000000 */
[----:B---3--:R-:W-:Y:S01]  /*37b0*/  ULEA UR26, UR4, UR26, 0x18 ;  /* 0x0000001a041a7291 */ /* 0x008fe2000f8ec0ff */
[----:B------:R-:W-:Y:S01]  /*37c0*/  UMOV UR22, URZ ;  /* 0x000000ff00167c82 */ /* 0x000fe20008000000 */
[----:B------:R-:W-:Y:S02]  /*37d0*/  UISETP.NE.AND UP3, UPT, UR46, URZ, UPT ;  /* 0x000000ff2e00728c */ /* 0x000fe4000bf65270 */
[----:B------:R-:W-:Y:S02]  /*37e0*/  UIADD3 UR5, UPT, UPT, UR26, 0x6400, URZ ;  /* 0x000064001a057890 */ /* 0x000fe4000fffe0ff */
[----:B------:R-:W-:-:S03]  /*37f0*/  UIADD3 UR4, UPT, UPT, UR26, 0x10400, URZ ;  /* 0x000104001a047890 */ /* 0x000fc6000fffe0ff */
[----:B--2---:R-:W1:Y:S01]  /*3800*/  LDS R0, [UR26+0x140] ;  /* 0x0001401aff007984 */ /* 0x004e620008000800 */
[----:B----4-:R-:W-:Y:S02]  /*3810*/  UIADD3 UR6, UPT, UPT, UR6, 0x1f, URZ ;  /* 0x0000001f06067890 */ /* 0x010fe4000fffe0ff */
[----:B------:R-:W-:Y:S02]  /*3820*/  USHF.R.U32.HI UR5, URZ, 0x4, UR5 ;  /* 0x00000004ff057899 */ /* 0x000fe40008011605 */
[----:B------:R-:W-:Y:S02]  /*3830*/  USHF.R.S32.HI UR33, URZ, 0x1f, UR6 ;  /* 0x0000001fff217899 */ /* 0x000fe40008011406 */
[----:B------:R-:W-:Y:S02]  /*3840*/  USHF.R.U32.HI UR4, URZ, 0x4, UR4 ;  /* 0x00000004ff047899 */ /* 0x000fe40008011604 */
[----:B------:R-:W-:Y:S02]  /*3850*/  ULEA.HI UR33, UR33, UR6, URZ, 0x5 ;  /* 0x0000000621217291 */ /* 0x000fe4000f8f28ff */
[----:B------:R-:W-:-:S02]  /*3860*/  ULOP3.LUT UR5, UR5, 0x3fff, URZ, 0xc0, !UPT ;  /* 0x00003fff05057892 */ /* 0x000fc4000f8ec0ff */
[----:B------:R-:W-:Y:S02]  /*3870*/  USHF.R.S32.HI UR33, URZ, 0x5, UR33 ;  /* 0x00000005ff217899 */ /* 0x000fe40008011421 */
[----:B------:R-:W-:Y:S02]  /*3880*/  ULOP3.LUT UR30, UR4, 0x3fff, URZ, 0xc0, !UPT ;  /* 0x00003fff041e7892 */ /* 0x000fe4000f8ec0ff */
[----:B------:R-:W-:Y:S01]  /*3890*/  UISETP.LT.AND UP0, UPT, UR33, 0x1, UPT ;  /* 0x000000012100788c */ /* 0x000fe2000bf01270 */
[----:B------:R-:W-:Y:S01]  /*38a0*/  UMOV UR40, 0x0 ;  /* 0x0000000000287882 */ /* 0x000fe20000000000 */
[----:B------:R-:W-:Y:S01]  /*38b0*/  UMOV UR41, 0x8100910 ;  /* 0x0810091000297882 */ /* 0x000fe20000000000 */
[----:B------:R-:W-:Y:S02]  /*38c0*/  ULOP3.LUT UR29, UR5, 0x10000, URZ, 0xfc, !UPT ;  /* 0x00010000051d7892 */ /* 0x000fe4000f8efcff */
[----:B------:R-:W-:Y:S02]  /*38d0*/  ULOP3.LUT UR30, UR30, 0x10000, URZ, 0xfc, !UPT ;  /* 0x000100001e1e7892 */ /* 0x000fe4000f8efcff */
[----:B------:R-:W-:Y:S01]  /*38e0*/  USEL UR43, UR33, 0x1, !UP0 ;  /* 0x00000001212b7887 */ /* 0x000fe2000c000000 */
[----:B------:R-:W-:Y:S01]  /*38f0*/  UMOV UR38, 0x0 ;  /* 0x0000000000267882 */ /* 0x000fe20000000000 */
[----:B------:R-:W-:Y:S01]  /*3900*/  UMOV UR39, 0x8100910 ;  /* 0x0810091000277882 */ /* 0x000fe20000000000 */
[----:B------:R-:W-:Y:S01]  /*3910*/  UMOV UR36, 0x0 ;  /* 0x0000000000247882 */ /* 0x000fe20000000000 */
[----:B------:R-:W-:Y:S01]  /*3920*/  UMOV UR37, 0x8100910 ;  /* 0x0810091000257882 */ /* 0x000fe20000000000 */
[----:B------:R-:W-:Y:S01]  /*3930*/  UMOV UR34, 0x0 ;  /* 0x0000000000227882 */ /* 0x000fe20000000000 */
[----:B------:R-:W-:Y:S01]  /*3940*/  UMOV UR35, 0x8100910 ;  /* 0x0810091000237882 */ /* 0x000fe20000000000 */
[----:B-1----:R-:W-:-:S15]  /*3950*/  R2UR UR44, R0 ;  /* 0x00000000002c72ca */ /* 0x002fde00000e0000 */
.L_x_75:
[C---:B------:R-:W-:Y:S02]  /*3960*/  LEA R0, R8.reuse, UR26, 0x3 ;  /* 0x0000001a08007c11 */ /* 0x040fe4000f8e18ff */
[----:B------:R-:W-:Y:S02]  /*3970*/  SHF.L.U32 R5, R3, 0x1f, RZ ;  /* 0x0000001f03057819 */ /* 0x000fe400000006ff */
[----:B------:R-:W-:Y:S02]  /*3980*/  LEA R4, R8, UR26, 0x4 ;  /* 0x0000001a08047c11 */ /* 0x000fe4000f8e20ff */
[----:B------:R-:W1:Y:S02]  /*3990*/  SYNCS.PHASECHK.TRANS64.TRYWAIT P0, [R0+URZ+0x90], R5 ;  /* 0x00009005000075a7 */ /* 0x000e6400080011ff */
[----:B-1-3--:R-:W-:Y:S05]  /*39a0*/  @!P0 BRA `(.L_x_68) ;  /* 0x0000004800d88947 */ /* 0x00afea0003800000 */
.L_x_154:
[----:B-1----:R-:W1:Y:S01]  /*39b0*/  LDS.128 R4, [R4+0x120] ;  /* 0x0001200004047984 */ /* 0x002e620000000c00 */
[----:B------:R-:W-:Y:S02]  /*39c0*/  VIADD R0, R0, 0xa0 ;  /* 0x000000a000007836 */ /* 0x000fe40000000000 */
[----:B------:R-:W-:Y:S01]  /*39d0*/  VIADD R8, R8, 0x1 ;  /* 0x0000000108087836 */ /* 0x000fe20000000000 */
[----:B------:R-:W-:Y:S01]  /*39e0*/  @!PT LDS RZ, [RZ] ;  /* 0x00000000fffff984 */ /* 0x000fe20000000800 */
[----:B------:R-:W-:Y:S01]  /*39f0*/  @!PT LDS RZ, [RZ] ;  /* 0x00000000fffff984 */ /* 0x000fe20000000800 */
[----:B------:R-:W-:Y:S01]  /*3a00*/  @!PT LDS RZ, [RZ] ;  /* 0x00000000fffff984 */ /* 0x000fe20000000800 */
[----:B------:R-:W-:Y:S01]  /*3a10*/  @!PT LDS RZ, [RZ] ;  /* 0x00000000fffff984 */ /* 0x000fe20000000800 */
[----:B------:R2:W-:Y:S06]  /*3a20*/  MEMBAR.ALL.CTA ;  /* 0x0000000000007992 */ /* 0x0005ec0000008000 */
[----:B--2---:R-:W2:Y:S01]  /*3a30*/  FENCE.VIEW.ASYNC.S ;  /* 0x00000000000073c6 */ /* 0x004ea20000000000 */
[----:B------:R-:W-:-:S04]  /*3a40*/  PRMT R0, RZ, 0x654, R0 ;  /* 0x00000654ff007816 */ /* 0x000fc80000000000 */
[----:B--2---:R2:W-:Y:S01]  /*3a50*/  SYNCS.ARRIVE.TRANS64.RED.A1T0 RZ, [R0+URZ], RZ ;  /* 0x000000ff00ff79a7 */ /* 0x0045e200081004ff */
[----:B-1----:R-:W-:Y:S01]  /*3a60*/  LOP3.LUT P1, RZ, R6, 0x1, RZ, 0xc0, !PT ;  /* 0x0000000106ff7812 */ /* 0x002fe2000782c0ff */
[----:B--2---:R-:W-:-:S12]  /*3a70*/  BRA.U UP3, `(.L_x_69) ;  /* 0x0000000503087547 */ /* 0x004fd8000b800000 */
[----:B------:R-:W1:Y:S01]  /*3a80*/  LDCU UR4, c[0x0][0x38c] ;  /* 0x00007180ff0477ac */ /* 0x000e620008000800 */
[----:B------:R-:W-:Y:S02]  /*3a90*/  PLOP3.LUT P2, PT, PT, PT, PT, 0x80, 0x8 ;  /* 0x000000000008781c */ /* 0x000fe40003f4f070 */
[----:B------:R-:W-:Y:S01]  /*3aa0*/  SHF.L.U32 R5, R9, 0x1f, RZ ;  /* 0x0000001f09057819 */ /* 0x000fe200000006ff */
[----:B------:R-:W-:Y:S02]  /*3ab0*/  ULEA UR31, UR32, UR26, 0x3 ;  /* 0x0000001a201f7291 */ /* 0x000fe4000f8e18ff */
[----:B------:R-:W-:Y:S02]  /*3ac0*/  ULEA UR11, UR32, UR44, 0x5 ;  /* 0x0000002c200b7291 */ /* 0x000fe4000f8e28ff */
[----:B-1----:R-:W-:-:S06]  /*3ad0*/  UISETP.GE.AND UP0, UPT, UR4, 0x1, UPT ;  /* 0x000000010400788c */ /* 0x002fcc000bf06270 */
[----:B------:R-:W-:-:S05]  /*3ae0*/  PLOP3.LUT P0, PT, PT, PT, UP0, 0x80, 0x8 ;  /* 0x000000000008781c */ /* 0x000fca0003f0f008 */
[----:B------:R-:W-:-:S08]  /*3af0*/  @UP0 ULEA UR4, UR23, UR26, 0x3 ;  /* 0x0000001a17040291 */ /* 0x000fd0000f8e18ff */
[----:B------:R-:W-:-:S04]  /*3b00*/  @P0 SHF.L.U32 R0, R2, 0x1f, RZ ;  /* 0x0000001f02000819 */ /* 0x000fc800000006ff */
[----:B------:R1:W2:Y:S01]  /*3b10*/  @P0 SYNCS.PHASECHK.TRANS64.TRYWAIT P2, [UR4], R0 ;  /* 0x00000000ff0005a7 */ /* 0x0002a20008041104 */
[----:B------:R-:W3:Y:S02]  /*3b20*/  SYNCS.PHASECHK.TRANS64.TRYWAIT P0, [UR31+0xd0], R5 ;  /* 0x0000d005ff0075a7 */ /* 0x000ee4000800111f */
[----:B-123--:R-:W-:Y:S05]  /*3b30*/  @!P0 BRA `(.L_x_70) ;  /* 0x0000004800888947 */ /* 0x00efea0003800000 */
.L_x_156:
[----:B------:R-:W-:Y:S01]  /*3b40*/  UMOV UR27, UR22 ;  /* 0x00000016001b7c82 */ /* 0x000fe20008000000 */
[----:B------:R-:W-:Y:S05]  /*3b50*/  BRA.U !UP0, `(.L_x_71) ;  /* 0x0000000108c07547 */ /* 0x000fea000b800000 */
[----:B------:R-:W-:Y:S02]  /*3b60*/  UIADD3 UR27, UPT, UPT, UR43, UR22, URZ ;  /* 0x000000162b1b7290 */ /* 0x000fe4000fffe0ff */
[----:B------:R-:W-:Y:S01]  /*3b70*/  UPLOP3.LUT UP2, UPT, UPT, UPT, UPT, 0x40, 0x4 ;  /* 0x000000000004789c */ /* 0x000fe20003f4e870 */
[----:B------:R-:W-:Y:S01]  /*3b80*/  UMOV UR24, UR33 ;  /* 0x0000002100187c82 */ /* 0x000fe20008000000 */
[----:B------:R-:W-:-:S09]  /*3b90*/  UMOV UR10, UR23 ;  /* 0x00000017000a7c82 */ /* 0x000fd20008000000 */
.L_x_74:
[----:B--2---:R-:W-:Y:S01]  /*3ba0*/  ULEA UR5, UR10, UR26, 0x3 ;  /* 0x0000001a0a057291 */ /* 0x004fe2000f8e18ff */
[----:B---3--:R-:W-:Y:S11]  /*3bb0*/  @P2 BRA `(.L_x_72) ;  /* 0x00000000000c2947 */ /* 0x008ff60003800000 */
[----:B-1----:R-:W-:Y:S04]  /*3bc0*/  SHF.L.U32 R5, R2, 0x1f, RZ ;  /* 0x0000001f02057819 */ /* 0x002fe800000006ff */
[----:B------:R-:W1:Y:S02]  /*3bd0*/  SYNCS.PHASECHK.TRANS64.TRYWAIT P0, [UR5], R5 ;  /* 0x00000005ff0075a7 */ /* 0x000e640008001105 */
[----:B-1----:R-:W-:Y:S05]  /*3be0*/  @!P0 BRA `(.L_x_73) ;  /* 0x0000004800748947 */ /* 0x002fea0003800000 */
.L_x_72:
[----:B------:R-:W-:Y:S01]  /*3bf0*/  UISETP.NE.AND UP0, UPT, UR24, 0x1, UPT ;  /* 0x000000011800788c */ /* 0x000fe2000bf05270 */
[----:B------:R-:W-:Y:S01]  /*3c00*/  PLOP3.LUT P2, PT, PT, PT, PT, 0x80, 0x8 ;  /* 0x000000000008781c */ /* 0x000fe20003f4f070 */
[----:B------:R-:W-:Y:S02]  /*3c10*/  UIADD3 UR4, UPT, UPT, UR10, 0x1, URZ ;  /* 0x000000010a047890 */ /* 0x000fe4000fffe0ff */
[----:B------:R-:W-:Y:S02]  /*3c20*/  UIADD3 UR25, UPT, UPT, UR5, 0x28, URZ ;  /* 0x0000002805197890 */ /* 0x000fe4000fffe0ff */
[----:B------:R-:W-:Y:S01]  /*3c30*/  UISETP.NE.AND UP1, UPT, UR4, 0x5, UPT ;  /* 0x000000050400788c */ /* 0x000fe2000bf25270 */
[----:B------:R-:W-:Y:S01]  /*3c40*/  PLOP3.LUT P0, PT, PT, PT, UP0, 0x80, 0x8 ;  /* 0x000000000008781c */ /* 0x000fe20003f0f008 */
[----:B------:R-:W-:Y:S02]  /*3c50*/  UIADD3 UR22, UPT, UPT, UR22, 0x1, URZ ;  /* 0x0000000116167890 */ /* 0x000fe4000fffe0ff */
[----:B------:R-:W-:Y:S02]  /*3c60*/  USEL UR6, URZ, 0x1, UP1 ;  /* 0x00000001ff067887 */ /* 0x000fe40008800000 */
[----:B------:R-:W-:Y:S02]  /*3c70*/  USEL UR23, UR4, URZ, UP1 ;  /* 0x000000ff04177287 */ /* 0x000fe40008800000 */
[----:B------:R-:W-:Y:S02]  /*3c80*/  UIADD3 UR24, UPT, UPT, UR24, -0x1, URZ ;  /* 0xffffffff18187890 */ /* 0x000fe4000fffe0ff */
[----:B------:R-:W-:Y:S01]  /*3c90*/  @UP0 ULEA UR4, UR23, UR26, 0x3 ;  /* 0x0000001a17040291 */ /* 0x000fe2000f8e18ff */
[----:B------:R-:W-:Y:S01]  /*3ca0*/  LOP3.LUT R2, R2, UR6, RZ, 0x3c, !PT ;  /* 0x0000000602027c12 */ /* 0x000fe2000f8e3cff */
[----:B------:R-:W-:Y:S02]  /*3cb0*/  ULEA UR6, UR10, UR30, 0x8 ;  /* 0x0000001e0a067291 */ /* 0x000fe4000f8e40ff */
[----:B------:R-:W-:Y:S01]  /*3cc0*/  UISETP.NE.AND UP0, UPT, UR22, UR27, UPT ;  /* 0x0000001b1600728c */ /* 0x000fe2000bf05270 */
[----:B-1----:R-:W-:Y:S01]  /*3cd0*/  @P0 SHF.L.U32 R0, R2, 0x1f, RZ ;  /* 0x0000001f02000819 */ /* 0x002fe200000006ff */
[----:B------:R-:W-:Y:S02]  /*3ce0*/  UIADD3 UR20, UPT, UPT, UR6, 0x2, URZ ;  /* 0x0000000206147890 */ /* 0x000fe4000fffe0ff */
[----:B------:R-:W-:Y:S01]  /*3cf0*/  UIADD3 UR16, UPT, UPT, UR6, 0x4, URZ ;  /* 0x0000000406107890 */ /* 0x000fe2000fffe0ff */
[----:B------:R2:W3:Y:S01]  /*3d00*/  @P0 SYNCS.PHASECHK.TRANS64.TRYWAIT P2, [UR4], R0 ;  /* 0x00000000ff0005a7 */ /* 0x0004e20008041104 */
[----:B------:R-:W-:Y:S02]  /*3d10*/  ULEA UR4, UR10, UR29, 0x9 ;  /* 0x0000001d0a047291 */ /* 0x000fe4000f8e48ff */
[----:B------:R-:W-:Y:S02]  /*3d20*/  UIADD3 UR12, UPT, UPT, UR6, 0x6, URZ ;  /* 0x00000006060c7890 */ /* 0x000fe4000fffe0ff */
[----:B------:R-:W-:Y:S02]  /*3d30*/  UIADD3 UR18, UPT, UPT, UR4, 0x2, URZ ;  /* 0x0000000204127890 */ /* 0x000fe4000fffe0ff */
[----:B------:R-:W-:Y:S02]  /*3d40*/  UIADD3 UR14, UPT, UPT, UR4, 0x4, URZ ;  /* 0x00000004040e7890 */ /* 0x000fe4000fffe0ff */
[----:B------:R-:W-:Y:S01]  /*3d50*/  UIADD3 UR8, UPT, UPT, UR4, 0x6, URZ ;  /* 0x0000000604087890 */ /* 0x000fe2000fffe0ff */
[----:B------:R-:W-:Y:S01]  /*3d60*/  UMOV UR7, 0x40004040 ;  /* 0x4000404000077882 */ /* 0x000fe20000000000 */
[----:B------:R-:W-:Y:S01]  /*3d70*/  UMOV UR5, 0x40004040 ;  /* 0x4000404000057882 */ /* 0x000fe20000000000 */
[----:B------:R-:W-:Y:S01]  /*3d80*/  UMOV UR21, 0x40004040 ;  /* 0x4000404000157882 */ /* 0x000fe20000000000 */
[----:B------:R2:W-:Y:S01]  /*3d90*/  UTCHMMA.2CTA gdesc[UR4], gdesc[UR6], tmem[UR11], tmem[UR40], idesc[UR41], UP2 ;  /* 0x00ff2806040075ea */ /* 0x0005e2000920000b */
[----:B------:R-:W-:Y:S01]  /*3da0*/  UPLOP3.LUT UP2, UPT, UPT, UPT, UPT, 0x80, 0x8 ;  /* 0x000000000008789c */ /* 0x000fe20003f4f070 */
[----:B------:R-:W-:Y:S01]  /*3db0*/  UMOV UR19, 0x40004040 ;  /* 0x4000404000137882 */ /* 0x000fe20000000000 */
[----:B------:R-:W-:Y:S01]  /*3dc0*/  UMOV UR17, 0x40004040 ;  /* 0x4000404000117882 */ /* 0x000fe20000000000 */
[----:B------:R2:W-:Y:S01]  /*3dd0*/  UTCHMMA.2CTA gdesc[UR18], gdesc[UR20], tmem[UR11], tmem[UR38], idesc[UR39], UPT ;  /* 0x00ff2614120075ea */ /* 0x0005e2000ba0000b */
[----:B------:R-:W-:Y:S01]  /*3de0*/  UMOV UR15, 0x40004040 ;  /* 0x40004040000f7882 */ /* 0x000fe20000000000 */
[----:B------:R-:W-:Y:S01]  /*3df0*/  UMOV UR13, 0x40004040 ;  /* 0x40004040000d7882 */ /* 0x000fe20000000000 */
[----:B------:R-:W-:Y:S01]  /*3e00*/  UMOV UR9, 0x40004040 ;  /* 0x4000404000097882 */ /* 0x000fe20000000000 */
[----:B------:R2:W-:Y:S01]  /*3e10*/  UTCHMMA.2CTA gdesc[UR14], gdesc[UR16], tmem[UR11], tmem[UR36], idesc[UR37], UPT ;  /* 0x00ff24100e0075ea */ /* 0x0005e2000ba0000b */
[----:B------:R2:W-:Y:S01]  /*3e20*/  UTCHMMA.2CTA gdesc[UR8], gdesc[UR12], tmem[UR11], tmem[UR34], idesc[UR35], UPT ;  /* 0x00ff220c080075ea */ /* 0x0005e2000ba0000b */
[----:B------:R2:W-:Y:S01]  /*3e30*/  UTCBAR.2CTA.MULTICAST [UR25], URZ, UR28 ;  /* 0x000000ff190073e9 */ /* 0x0005e2000820081c */
[----:B------:R-:W-:Y:S01]  /*3e40*/  UMOV UR10, UR23 ;  /* 0x00000017000a7c82 */ /* 0x000fe20008000000 */
[----:B------:R-:W-:Y:S05]  /*3e50*/  BRA.U UP0, `(.L_x_74) ;  /* 0xfffffffd00507547 */ /* 0x000fea000b83ffff */
.L_x_71:
[----:B--2---:R-:W-:Y:S01]  /*3e60*/  UIADD3 UR4, UPT, UPT, UR31, 0xb0, URZ ;  /* 0x000000b01f047890 */ /* 0x004fe2000fffe0ff */
[----:B------:R-:W-:-:S08]  /*3e70*/  UMOV UR22, UR27 ;  /* 0x0000001b00167c82 */ /* 0x000fd00008000000 */
[----:B------:R2:W-:Y:S01]  /*3e80*/  UTCBAR.2CTA.MULTICAST [UR4], URZ, UR42 ;  /* 0x000000ff040073e9 */ /* 0x0005e2000820082a */
[----:B------:R-:W-:Y:S02]  /*3e90*/  NOP ;  /* 0x0000000000007918 */ /* 0x000fe40000000000 */
.L_x_69:
[----:B--2---:R-:W-:Y:S01]  /*3ea0*/  UIADD3 UR4, UPT, UPT, UR32, 0x1, URZ ;  /* 0x0000000120047890 */ /* 0x004fe2000fffe0ff */
[----:B------:R-:W-:-:S03]  /*3eb0*/  ISETP.NE.AND P0, PT, R8, 0x2, PT ;  /* 0x000000020800780c */ /* 0x000fc60003f05270 */
[----:B------:R-:W-:Y:S01]  /*3ec0*/  UISETP.NE.AND UP0, UPT, UR4, 0x4, UPT ;  /* 0x000000040400788c */ /* 0x000fe2000bf05270 */
[----:B-1----:R-:W-:Y:S02]  /*3ed0*/  SEL R0, RZ, 0x1, P0 ;  /* 0x00000001ff007807 */ /* 0x002fe40000000000 */
[----:B------:R-:W-:Y:S01]  /*3ee0*/  SEL R8, R8, RZ, P0 ;  /* 0x000000ff08087207 */ /* 0x000fe20000000000 */
[----:B------:R-:W-:Y:S01]  /*3ef0*/  USEL UR5, URZ, 0x1, UP0 ;  /* 0x00000001ff057887 */ /* 0x000fe20008000000 */
[----:B------:R-:W-:Y:S01]  /*3f00*/  LOP3.LUT R3, R3, R0, RZ, 0x3c, !PT ;  /* 0x0000000003037212 */ /* 0x000fe200078e3cff */
[----:B------:R-:W-:-:S04]  /*3f10*/  USEL UR32, UR4, URZ, UP0 ;  /* 0x000000ff04207287 */ /* 0x000fc80008000000 */
[----:B------:R-:W-:Y:S01]  /*3f20*/  LOP3.LUT R9, R9, UR5, RZ, 0x3c, !PT ;  /* 0x0000000509097c12 */ /* 0x000fe2000f8e3cff */
[----:B------:R-:W-:Y:S07]  /*3f30*/  @P1 BRA `(.L_x_75) ;  /* 0xfffffff800881947 */ /* 0x000fee000383ffff */
[----:B------:R-:W1:Y:S01]  /*3f40*/  S2UR UR8, SR_CgaCtaId ;  /* 0x00000000000879c3 */ /* 0x000e620000008800 */
[----:B------:R-:W-:Y:S01]  /*3f50*/  ELECT P0, URZ, PT ;  /* 0x0000000000ff782f */ /* 0x000fe20003800000 */
[----:B------:R-:W-:Y:S01]  /*3f60*/  HFMA2 R0, -RZ, RZ, 0, 5.9604644775390625e-08 ;  /* 0x00000001ff007431 */ /* 0x000fe200000001ff */
[----:B------:R-:W-:-:S05]  /*3f70*/  UMOV UR4, 0x40 ;  /* 0x0000004000047882 */ /* 0x000fca0000000000 */
[----:B------:R-:W-:Y:S01]  /*3f80*/  UVIRTCOUNT.DEALLOC.SMPOOL 0x80 ;  /* 0x000000800000784c */ /* 0x000fe20000000000 */
[----:B------:R-:W-:Y:S02]  /*3f90*/  UISETP.NE.AND UP1, UPT, UR46, URZ, UPT ;  /* 0x000000ff2e00728c */ /* 0x000fe4000bf25270 */
[----:B-1----:R-:W-:-:S09]  /*3fa0*/  ULEA UR8, UR8, UR4, 0x18 ;  /* 0x0000000408087291 */ /* 0x002fd2000f8ec0ff */
[----:B------:R1:W-:Y:S01]  /*3fb0*/  @P0 STS.U8 [UR8+0x1c], R0 ;  /* 0x00001c00ff000988 */ /* 0x0003e20008000008 */
[----:B------:R-:W-:Y:S05]  /*3fc0*/  BRA.U UP1, `(.L_x_76) ;  /* 0x0000000101a07547 */ /* 0x000fea000b800000 */
[----:B------:R-:W-:Y:S01]  /*3fd0*/  UIADD3 UR7, UPT, UPT, UR26, 0xd0, URZ ;  /* 0x000000d01a077890 */ /* 0x000fe2000fffe0ff */
[----:B------:R-:W-:-:S03]  /*3fe0*/  SHF.L.U32 R3, R9, 0x1f, RZ ;  /* 0x0000001f09037819 */ /* 0x000fc600000006ff */
[----:B------:R-:W-:-:S09]  /*3ff0*/  ULEA UR4, UR32, UR7, 0x3 ;  /* 0x0000000720047291 */ /* 0x000fd2000f8e18ff */
[----:B------:R-:W2:Y:S02]  /*4000*/  SYNCS.PHASECHK.TRANS64.TRYWAIT P0, [UR4], R3 ;  /* 0x00000003ff0075a7 */ /* 0x000ea40008001104 */
[----:B--2---:R-:W-:Y:S05]  /*4010*/  @!P0 BRA `(.L_x_77) ;  /* 0x0000004400808947 */ /* 0x004fea0003800000 */
.L_x_159:
        /* <DEDUP_REMOVED lines=9> */
.L_x_161:
        /* <DEDUP_REMOVED lines=9> */
.L_x_163:
[----:B------:R-:W-:-:S04]  /*4140*/  UIADD3 UR4, UPT, UPT, UR4, 0x1, URZ ;  /* 0x0000000104047890 */ /* 0x000fc8000fffe0ff */
[----:B------:R-:W-:-:S04]  /*4150*/  UISETP.NE.AND UP0, UPT, UR4, 0x4, UPT ;  /* 0x000000040400788c */ /* 0x000fc8000bf05270 */
[----:B------:R-:W-:Y:S02]  /*4160*/  USEL UR5, URZ, 0x1, UP0 ;  /* 0x00000001ff057887 */ /* 0x000fe40008000000 */
[----:B------:R-:W-:-:S04]  /*4170*/  USEL UR4, UR4, URZ, UP0 ;  /* 0x000000ff04047287 */ /* 0x000fc80008000000 */
[----:B------:R-:W-:Y:S01]  /*4180*/  ULEA UR4, UR4, UR7, 0x3 ;  /* 0x0000000704047291 */ /* 0x000fe2000f8e18ff */
[----:B-1----:R-:W-:-:S04]  /*4190*/  LOP3.LUT R3, R2, UR5, RZ, 0x3c, !PT ;  /* 0x0000000502037c12 */ /* 0x002fc8000f8e3cff */
[----:B------:R-:W-:Y:S01]  /*41a0*/  SHF.L.U32 R3, R3, 0x1f, RZ ;  /* 0x0000001f03037819 */ /* 0x000fe200000006ff */
[----:B------:R-:W-:-:S04]  /*41b0*/  IMAD.U32 R0, RZ, RZ, UR4 ;  /* 0x00000004ff007e24 */ /* 0x000fc8000f8e00ff */
[----:B------:R1:W2:Y:S03]  /*41c0*/  SYNCS.PHASECHK.TRANS64.TRYWAIT P0, [R0+URZ], R3 ;  /* 0x00000003000075a7 */ /* 0x0002a600080011ff */
[----:B--2---:R-:W-:Y:S05]  /*41d0*/  @!P0 NANOSLEEP.SYNCS 0x989680 ;  /* 0x009896800000895d */ /* 0x004fea0003900000 */
[----:B------:R-:W2:Y:S02]  /*41e0*/  @!P0 SYNCS.PHASECHK.TRANS64 P0, [R0+URZ], R3 ;  /* 0x00000003000085a7 */ /* 0x000ea400080010ff */
[----:B--2---:R-:W-:Y:S05]  /*41f0*/  @P0 BRA `(.L_x_80) ;  /* 0x0000000000200947 */ /* 0x004fea0003800000 */
.L_x_81:
[----:B--2---:R2:W4:Y:S02]  /*4200*/  SYNCS.PHASECHK.TRANS64.TRYWAIT P0, [R0+URZ], R3 ;  /* 0x00000003000075a7 */ /* 0x00452400080011ff */
[----:B----4-:R-:W-:Y:S05]  /*4210*/  @!P0 NANOSLEEP.SYNCS 0x989680 ;  /* 0x009896800000895d */ /* 0x010fea0003900000 */
[----:B------:R-:W4:Y:S02]  /*4220*/  @!P0 SYNCS.PHASECHK.TRANS64 P0, [R0+URZ], R3 ;  /* 0x00000003000085a7 */ /* 0x000f2400080010ff */
[----:B----4-:R-:W-:Y:S05]  /*4230*/  @!P0 BRA `(.L_x_81) ;  /* 0xfffffffc00f08947 */ /* 0x010fea000383ffff */
[----:B------:R-:W-:Y:S05]  /*4240*/  BRA `(.L_x_80) ;  /* 0x00000000000c7947 */ /* 0x000fea0003800000 */
.L_x_76:
[----:B------:R-:W-:-:S04]  /*4250*/  UIADD3 UR4, UPT, UPT, UR26, 0x110, URZ ;  /* 0x000001101a047890 */ /* 0x000fc8000fffe0ff */
[----:B------:R-:W-:-:S09]  /*4260*/  UPRMT UR4, UR45, 0x654, UR4 ;  /* 0x000006542d047896 */ /* 0x000fd20008000004 */
[----:B------:R-:W-:Y:S03]  /*4270*/  SYNCS.ARRIVE.TRANS64.RED.A1T0 RZ, [UR4], RZ ;  /* 0x000000ffffff79a7 */ /* 0x000fe60008100404 */
.L_x_80:
[----:B-12---:R-:W-:Y:S01]  /*4280*/  SHF.L.U32 R3, RZ, 0x1f, RZ ;  /* 0x0000001fff037819 */ /* 0x006fe200000006ff */
[----:B------:R-:W-:Y:S01]  /*4290*/  UIADD3 UR4, UPT, UPT, UR26, 0x110, URZ ;  /* 0x000001101a047890 */ /* 0x000fe2000fffe0ff */
[----:B------:R-:W-:Y:S02]  /*42a0*/  PLOP3.LUT P0, PT, PT, PT, UP1, 0x80, 0x8 ;  /* 0x000000000008781c */ /* 0x000fe40003f0f018 */
[----:B------:R-:W1:Y:S02]  /*42b0*/  SYNCS.PHASECHK.TRANS64.TRYWAIT P1, [UR26+0x110], R3 ;  /* 0x00011003ff0075a7 */ /* 0x000e64000802111a */
[----:B-1----:R-:W-:Y:S09]  /*42c0*/  @!P1 BRA `(.L_x_82) ;  /* 0x00000044001c9947 */ /* 0x002ff20003800000 */
.L_x_165:
[----:B------:R-:W-:Y:S01]  /*42d0*/  @!UP1 UPRMT UR4, UR45, 0x654, UR4 ;  /* 0x000006542d049896 */ /* 0x000fe20008000004 */
[----:B------:R-:W-:Y:S01]  /*42e0*/  UMOV UR5, 0xffff ;  /* 0x0000ffff00057882 */ /* 0x000fe20000000000 */
[----:B------:R-:W-:-:S07]  /*42f0*/  UMOV UR6, 0x1 ;  /* 0x0000000100067882 */ /* 0x000fce0000000000 */
[----:B------:R-:W-:Y:S01]  /*4300*/  @!P0 SYNCS.ARRIVE.TRANS64.RED.A1T0 RZ, [UR4], RZ ;  /* 0x000000ffffff89a7 */ /* 0x000fe20008100404 */
[----:B------:R-:W-:Y:S01]  /*4310*/  NOP ;  /* 0x0000000000007918 */ /* 0x000fe20000000000 */
[----:B-1----:R-:W1:Y:S01]  /*4320*/  LDS R0, [UR8+0x14] ;  /* 0x00001408ff007984 */ /* 0x002e620008000800 */
[----:B------:R-:W-:-:S04]  /*4330*/  ULOP3.LUT UR4, UR44, 0xffff, URZ, 0xc0, !UPT ;  /* 0x0000ffff2c047892 */ /* 0x000fc8000f8ec0ff */
[----:B------:R-:W-:-:S04]  /*4340*/  USHF.R.U32.HI UR4, URZ, 0x5, UR4 ;  /* 0x00000005ff047899 */ /* 0x000fc80008011604 */
[----:B------:R-:W-:Y:S02]  /*4350*/  USHF.L.U32 UR5, UR5, UR4, URZ ;  /* 0x0000000405057299 */ /* 0x000fe400080006ff */
[----:B------:R-:W-:-:S04]  /*4360*/  USHF.L.U32 UR4, UR6, UR4, URZ ;  /* 0x0000000406047299 */ /* 0x000fc800080006ff */
[----:B-1----:R-:W-:-:S04]  /*4370*/  LOP3.LUT R0, R0, UR5, RZ, 0xc0, !PT ;  /* 0x0000000500007c12 */ /* 0x002fc8000f8ec0ff */
[----:B------:R-:W-:-:S13]  /*4380*/  ISETP.NE.AND P0, PT, R0, UR5, PT ;  /* 0x0000000500007c0c */ /* 0x000fda000bf05270 */
[----:B------:R-:W-:Y:S05]  /*4390*/  @P0 BRA `(.L_x_83) ;  /* 0x0000000000580947 */ /* 0x000fea0003800000 */
[----:B------:R-:W1:Y:S02]  /*43a0*/  LDS R0, [UR8+0x18] ;  /* 0x00001808ff007984 */ /* 0x000e640008000800 */
[----:B-1----:R-:W-:-:S04]  /*43b0*/  LOP3.LUT R0, R0, UR4, RZ, 0xc0, !PT ;  /* 0x0000000400007c12 */ /* 0x002fc8000f8ec0ff */
[----:B------:R-:W-:-:S13]  /*43c0*/  ISETP.NE.AND P0, PT, R0, UR4, PT ;  /* 0x0000000400007c0c */ /* 0x000fda000bf05270 */
[----:B------:R-:W-:Y:S05]  /*43d0*/  @P0 BRA `(.L_x_84) ;  /* 0x00000000003c0947 */ /* 0x000fea0003800000 */
[----:B------:R-:W1:Y:S01]  /*43e0*/  S2R R2, SR_LANEID ;  /* 0x0000000000027919 */ /* 0x000e620000000000 */
[----:B------:R-:W-:Y:S01]  /*43f0*/  ULOP3.LUT UR5, URZ, UR5, URZ, 0x33, !UPT ;  /* 0x00000005ff057292 */ /* 0x000fe2000f8e33ff */
[----:B------:R-:W-:Y:S01]  /*4400*/  LOP3.LUT R4, RZ, UR4, RZ, 0x33, !PT ;  /* 0x00000004ff047c12 */ /* 0x000fe2000f8e33ff */
[----:B------:R-:W-:Y:S02]  /*4410*/  VOTEU.ANY UR4, UPT, PT ;  /* 0x0000000000047886 */ /* 0x000fe400038e0100 */
[----:B------:R-:W-:Y:S01]  /*4420*/  UFLO.U32 UR4, UR4 ;  /* 0x00000004000472bd */ /* 0x000fe200080e0000 */
[----:B------:R-:W2:Y:S01]  /*4430*/  REDUX UR6, R4 ;  /* 0x00000000040673c4 */ /* 0x000ea20000000000 */
[----:B------:R-:W-:-:S06]  /*4440*/  IMAD.U32 R0, RZ, RZ, UR5 ;  /* 0x00000005ff007e24 */ /* 0x000fcc000f8e00ff */
[----:B------:R4:W-:Y:S01]  /*4450*/  UTCATOMSWS.AND URZ, UR5 ;  /* 0x0000000500ff79e3 */ /* 0x0009e20008000000 */
[----:B------:R-:W3:Y:S01]  /*4460*/  REDUX UR7, R0 ;  /* 0x00000000000773c4 */ /* 0x000ee20000000000 */
[----:B-1----:R-:W-:Y:S01]  /*4470*/  ISETP.EQ.U32.AND P0, PT, R2, UR4, PT ;  /* 0x0000000402007c0c */ /* 0x002fe2000bf02070 */
[----:B--2---:R-:W-:Y:S01]  /*4480*/  IMAD.U32 R2, RZ, RZ, UR6 ;  /* 0x00000006ff027e24 */ /* 0x004fe2000f8e00ff */
[----:B---3--:R-:W-:-:S11]  /*4490*/  MOV R3, UR7 ;  /* 0x0000000700037c02 */ /* 0x008fd60008000f00 */
[----:B------:R4:W-:Y:S04]  /*44a0*/  @P0 ATOMS.AND RZ, [UR8+0x14], R3 ;  /* 0x00001403ffff098c */ /* 0x0009e8000a800008 */
[----:B------:R4:W-:Y:S01]  /*44b0*/  @P0 ATOMS.AND RZ, [UR8+0x18], R2 ;  /* 0x00001802ffff098c */ /* 0x0009e2000a800008 */
[----:B------:R-:W-:Y:S05]  /*44c0*/  BRA `(.L_x_85) ;  /* 0x0000000000147947 */ /* 0x000fea0003800000 */
.L_x_84:
[----:B------:R-:W-:Y:S02]  /*44d0*/  MOV R2, 0x44f0 ;  /* 0x000044f000027802 */ /* 0x000fe40000000f00 */
[----:B---3-5:R-:W-:Y:S05]  /*44e0*/  CALL.REL.NOINC `($__internal_0_$__cuda_sm10x_tcgen05_guardrail_trap_col_being_dealloced_not_returned_by_alloc) ;  /* 0x0000004400887944 */ /* 0x028fea0003c00000 */
[----:B------:R-:W-:Y:S05]  /*44f0*/  BRA `(.L_x_85) ;  /* 0x0000000000087947 */ /* 0x000fea0003800000 */
.L_x_83:
[----:B------:R-:W-:Y:S02]  /*4500*/  MOV R2, 0x4520 ;  /* 0x0000452000027802 */ /* 0x000fe40000000f00 */
[----:B---3-5:R-:W-:Y:S05]  /*4510*/  CALL.REL.NOINC `($__internal_2_$__cuda_sm10x_tcgen05_guardrail_trap_unallocated_columns_being_dealloced) ;  /* 0x0000004400947944 */ /* 0x028fea0003c00000 */
.L_x_85:
[----:B------:R-:W-:Y:S01]  /*4520*/  NOP ;  /* 0x0000000000007918 */ /* 0x000fe20000000000 */
[----:B----4-:R-:W-:Y:S05]  /*4530*/  EXIT ;  /* 0x000000000000794d */ /* 0x010fea0003800000 */
.L_x_56:
[----:B------:R-:W-:-:S09]  /*4540*/  UISETP.NE.OR UP0, UPT, UR13, 0x3, !UP3 ;  /* 0x000000030d00788c */ /* 0x000fd2000df05670 */
[----:B------:R-:W-:Y:S05]  /*4550*/  BRA.U UP0, `(.L_x_86) ;  /* 0x0000001100347547 */ /* 0x000fea000b800000 */
[----:B------:R-:W1:Y:S01]  /*4560*/  S2UR UR6, SR_CgaCtaId ;  /* 0x00000000000679c3 */ /* 0x000e620000008800 */
[----:B------:R-:W2:Y:S01]  /*4570*/  LDCU UR37, c[0x0][0x370] ;  /* 0x00006e00ff2577ac */ /* 0x000ea20008000800 */
[----:B------:R-:W-:Y:S02]  /*4580*/  HFMA2 R13, -RZ, RZ, 0, 0 ;  /* 0x00000000ff0d7431 */ /* 0x000fe400000001ff */
[----:B------:R-:W-:Y:S01]  /*4590*/  IMAD.MOV.U32 R15, RZ, RZ, 0x1 ;  /* 0x00000001ff0f7424 */ /* 0x000fe200078e00ff */
[----:B------:R-:W-:Y:S01]  /*45a0*/  MOV R7, 0x2000 ;  /* 0x0000200000077802 */ /* 0x000fe20000000f00 */
[----:B------:R-:W2:Y:S01]  /*45b0*/  LDCU.128 UR32, c[0x0][0xb10] ;  /* 0x00016200ff2077ac */ /* 0x000ea20008000c00 */
[----:B------:R-:W-:Y:S01]  /*45c0*/  IMAD.MOV.U32 R14, RZ, RZ, RZ ;  /* 0x000000ffff0e7224 */ /* 0x000fe200078e00ff */
[----:B------:R-:W3:Y:S01]  /*45d0*/  LDC.64 R16, c[0x0][0x348] ;  /* 0x0000d200ff107b82 */ /* 0x000ee20000000a00 */
[----:B------:R-:W4:Y:S01]  /*45e0*/  LDCU UR31, c[0x0][0x374] ;  /* 0x00006e80ff1f77ac */ /* 0x000f220008000800 */
[----:B------:R-:W4:Y:S06]  /*45f0*/  LDCU UR15, c[0x0][0xb0c] ;  /* 0x00016180ff0f77ac */ /* 0x000f2c0008000800 */
[----:B------:R-:W3:Y:S01]  /*4600*/  LDC.64 R2, c[0x0][0x888] ;  /* 0x00022200ff027b82 */ /* 0x000ee20000000a00 */
[----:B------:R-:W4:Y:S01]  /*4610*/  LDCU UR40, c[0x0][0xb20] ;  /* 0x00016400ff2877ac */ /* 0x000f220008000800 */
[----:B------:R-:W4:Y:S06]  /*4620*/  LDCU UR4, c[0x0][0xb30] ;  /* 0x00016600ff0477ac */ /* 0x000f2c0008000800 */
[----:B------:R-:W3:Y:S01]  /*4630*/  LDC.64 R4, c[0x0][0x890] ;  /* 0x00022400ff047b82 */ /* 0x000ee20000000a00 */
[----:B------:R-:W-:Y:S01]  /*4640*/  UMOV UR29, 0x400 ;  /* 0x00000400001d7882 */ /* 0x000fe20000000000 */
[----:B------:R-:W-:-:S02]  /*4650*/  UPLOP3.LUT UP3, UPT, UPT, UPT, UPT, 0x40, 0x4 ;  /* 0x000000000004789c */ /* 0x000fc40003f6e870 */
[----:B-1----:R-:W-:Y:S02]  /*4660*/  ULEA UR29, UR6, UR29, 0x18 ;  /* 0x0000001d061d7291 */ /* 0x002fe4000f8ec0ff */
[----:B--2---:R-:W-:Y:S02]  /*4670*/  UIMAD.WIDE.U32 UR6, UR37, UR32, URZ ;  /* 0x00000020250672a5 */ /* 0x004fe4000f8e00ff */
[----:B----4-:R-:W-:Y:S02]  /*4680*/  UIMAD.WIDE.U32 UR8, UR31, UR35, URZ ;  /* 0x000000231f0872a5 */ /* 0x010fe4000f8e00ff */
[----:B------:R-:W-:Y:S02]  /*4690*/  UISETP.GE.AND UP0, UPT, UR42, 0x1, UPT ;  /* 0x000000012a00788c */ /* 0x000fe4000bf06270 */
[----:B------:R-:W-:Y:S01]  /*46a0*/  UISETP.NE.AND UP4, UPT, UR42, 0x1, UPT ;  /* 0x000000012a00788c */ /* 0x000fe2000bf85270 */
[----:B------:R-:W-:Y:S02]  /*46b0*/  UMOV UR6, UR7 ;  /* 0x0000000700067c82 */ /* 0x000fe40008000000 */
[----:B------:R-:W-:Y:S01]  /*46c0*/  UMOV UR38, UR9 ;  /* 0x0000000900267c82 */ /* 0x000fe20008000000 */
[----:B------:R-:W1:Y:S01]  /*46d0*/  LDCU.64 UR22, c[0x0][0xb28] ;  /* 0x00016500ff1677ac */ /* 0x000e620008000a00 */
[----:B------:R-:W-:-:S02]  /*46e0*/  UISETP.NE.AND UP6, UPT, UR15, 0x1, UPT ;  /* 0x000000010f00788c */ /* 0x000fc4000bfc5270 */
[----:B------:R-:W-:Y:S02]  /*46f0*/  UISETP.NE.AND UP5, UPT, UR34, 0x1, UPT ;  /* 0x000000012200788c */ /* 0x000fe4000bfa5270 */
[----:B------:R-:W-:Y:S02]  /*4700*/  USHF.R.U32.HI UR39, URZ, UR33, UR6 ;  /* 0x00000021ff277299 */ /* 0x000fe40008011606 */
[----:B------:R-:W-:Y:S02]  /*4710*/  USHF.R.U32.HI UR38, URZ, UR40, UR38 ;  /* 0x00000028ff267299 */ /* 0x000fe40008011626 */
[----:B------:R-:W-:Y:S01]  /*4720*/  UISETP.NE.AND UP2, UPT, UR4, 0x1, UPT ;  /* 0x000000010400788c */ /* 0x000fe2000bf45270 */
[----:B------:R-:W-:-:S10]  /*4730*/  UMOV UR12, URZ ;  /* 0x000000ff000c7c82 */ /* 0x000fd40008000000 */
.L_x_95:
[C---:B------:R-:W-:Y:S02]  /*4740*/  LEA R12, R14.reuse, UR29, 0x3 ;  /* 0x0000001d0e0c7c11 */ /* 0x040fe4000f8e18ff */
[----:B------:R-:W-:Y:S02]  /*4750*/  SHF.L.U32 R9, R13, 0x1f, RZ ;  /* 0x0000001f0d097819 */ /* 0x000fe400000006ff */
[----:B------:R-:W-:Y:S02]  /*4760*/  LEA R10, R14, UR29, 0x4 ;  /* 0x0000001d0e0a7c11 */ /* 0x000fe4000f8e20ff */
[----:B------:R-:W2:Y:S02]  /*4770*/  SYNCS.PHASECHK.TRANS64.TRYWAIT P0, [R12+URZ+0x90], R9 ;  /* 0x000090090c0075a7 */ /* 0x000ea400080011ff */
[----:B--2-4-:R-:W-:Y:S05]  /*4780*/  @!P0 BRA `(.L_x_87) ;  /* 0x0000004000048947 */ /* 0x014fea0003800000 */
.L_x_166:
[----:B--2---:R-:W2:Y:S01]  /*4790*/  LDS.128 R8, [R10+0x120] ;  /* 0x000120000a087984 */ /* 0x004ea20000000c00 */
[----:B------:R-:W-:Y:S01]  /*47a0*/  UISETP.GE.AND UP0, UPT, UR42, 0x1, UPT ;  /* 0x000000012a00788c */ /* 0x000fe2000bf06270 */
[----:B------:R-:W-:Y:S01]  /*47b0*/  @!PT LDS RZ, [RZ] ;  /* 0x00000000fffff984 */ /* 0x000fe20000000800 */
[----:B------:R-:W-:Y:S01]  /*47c0*/  @!PT LDS RZ, [RZ] ;  /* 0x00000000fffff984 */ /* 0x000fe20000000800 */
[----:B------:R-:W-:Y:S01]  /*47d0*/  @!PT LDS RZ, [RZ] ;  /* 0x00000000fffff984 */ /* 0x000fe20000000800 */
[----:B------:R-:W-:Y:S01]  /*47e0*/  @!PT LDS RZ, [RZ] ;  /* 0x00000000fffff984 */ /* 0x000fe20000000800 */
[----:B------:R4:W-:Y:S06]  /*47f0*/  MEMBAR.ALL.CTA ;  /* 0x0000000000007992 */ /* 0x0009ec0000008000 */
[----:B----4-:R-:W4:Y:S01]  /*4800*/  FENCE.VIEW.ASYNC.S ;  /* 0x00000000000073c6 */ /* 0x010f220000000000 */
[----:B--2---:R-:W-:Y:S11]  /*4810*/  LOP3.LUT P0, RZ, R10, 0x1, RZ, 0xc0, !PT ;  /* 0x000000010aff7812 */ /* 0x004ff6000780c0ff */
[----:B------:R-:W-:Y:S02]  /*4820*/  @!UPT UIADD3 URZ, UPT, UPT, URZ, URZ, URZ ;  /* 0x000000fffffff290 */ /* 0x000fe4000fffe0ff */
[----:B----4-:R-:W-:Y:S01]  /*4830*/  VOTEU.ANY UP1, P0 ;  /* 0x0000000000ff7886 */ /* 0x010fe20000020100 */
[----:B------:R-:W-:Y:S11]  /*4840*/  PLOP3.LUT P0, PT, PT, PT, UP1, 0x80, 0x8 ;  /* 0x000000000008781c */ /* 0x000ff60003f0f018 */
[----:B------:R-:W-:Y:S02]  /*4850*/  @!UPT UIADD3 URZ, UPT, UPT, URZ, URZ, URZ ;  /* 0x000000fffffff290 */ /* 0x000fe4000fffe0ff */
[----:B------:R-:W-:Y:S02]  /*4860*/  @P0 SHF.R.U32.HI R0, RZ, 0x10, R9 ;  /* 0x00000010ff000819 */ /* 0x000fe40000011609 */
[----:B------:R-:W-:Y:S02]  /*4870*/  @P0 MOV R6, R8 ;  /* 0x0000000800060202 */ /* 0x000fe40000000f00 */
[----:B------:R-:W-:Y:S01]  /*4880*/  @P0 R2UR UR4, R0 ;  /* 0x00000000000402ca */ /* 0x000fe200000e0000 */
[----:B------:R-:W-:Y:S01]  /*4890*/  VIADD R0, R12, 0xa0 ;  /* 0x000000a00c007836 */ /* 0x000fe20000000000 */
[----:B------:R-:W-:Y:S02]  /*48a0*/  @P0 LOP3.LUT R8, R9, 0xffff, RZ, 0xc0, !PT ;  /* 0x0000ffff09080812 */ /* 0x000fe400078ec0ff */
[----:B------:R-:W-:Y:S02]  /*48b0*/  @P0 R2UR UR6, R6 ;  /* 0x00000000060602ca */ /* 0x000fe400000e0000 */
[----:B------:R-:W-:Y:S02]  /*48c0*/  PRMT R0, RZ, 0x654, R0 ;  /* 0x00000654ff007816 */ /* 0x000fe40000000000 */
[----:B------:R-:W-:Y:S02]  /*48d0*/  @P0 R2UR UR5, R8 ;  /* 0x00000000080502ca */ /* 0x000fe400000e0000 */
[----:B------:R2:W-:Y:S03]  /*48e0*/  SYNCS.ARRIVE.TRANS64.RED.A1T0 RZ, [R0+URZ], RZ ;  /* 0x000000ff00ff79a7 */ /* 0x0005e600081004ff */
[----:B------:R-:W-:Y:S04]  /*48f0*/  @UP1 UMOV UR30, UR4 ;  /* 0x00000004001e1c82 */ /* 0x000fe80008000000 */
[----:B------:R-:W-:Y:S04]  /*4900*/  @UP1 UMOV UR14, UR6 ;  /* 0x00000006000e1c82 */ /* 0x000fe80008000000 */
[----:B------:R-:W-:Y:S01]  /*4910*/  @UP1 UMOV UR13, UR5 ;  /* 0x00000005000d1c82 */ /* 0x000fe20008000000 */
[----:B------:R-:W-:Y:S05]  /*4920*/  BRA.U !UP0, `(.L_x_88) ;  /* 0x0000000108a47547 */ /* 0x000fea000b800000 */
[----:B------:R-:W-:Y:S02]  /*4930*/  UIMAD.WIDE.U32 UR8, UR13, UR35, URZ ;  /* 0x000000230d0872a5 */ /* 0x000fe4000f8e00ff */
[----:B------:R-:W-:Y:S02]  /*4940*/  UIMAD.WIDE.U32 UR10, UR14, UR32, URZ ;  /* 0x000000200e0a72a5 */ /* 0x000fe4000f8e00ff */
[----:B------:R-:W-:Y:S02]  /*4950*/  USEL UR4, UR31, UR38, !UP5 ;  /* 0x000000261f047287 */ /* 0x000fe4000e800000 */
[----:B------:R-:W-:Y:S02]  /*4960*/  USEL UR7, UR37, UR39, !UP6 ;  /* 0x0000002725077287 */ /* 0x000fe4000f000000 */
[----:B-1----:R-:W-:Y:S02]  /*4970*/  UIMAD.WIDE.U32 UR16, UR4, UR22, URZ ;  /* 0x00000016041072a5 */ /* 0x002fe4000f8e00ff */
[----:B------:R-:W-:Y:S01]  /*4980*/  UIMAD.WIDE.U32 UR18, UR7, UR22, URZ ;  /* 0x00000016071272a5 */ /* 0x000fe2000f8e00ff */
[----:B------:R-:W-:Y:S02]  /*4990*/  UMOV UR5, UR9 ;  /* 0x0000000900057c82 */ /* 0x000fe40008000000 */
[----:B------:R-:W-:Y:S03]  /*49a0*/  USHF.R.U32.HI UR6, URZ, UR40, UR5 ;  /* 0x00000028ff067299 */ /* 0x000fe60008011605 */
[----:B------:R-:W-:Y:S01]  /*49b0*/  UMOV UR5, UR11 ;  /* 0x0000000b00057c82 */ /* 0x000fe20008000000 */
[----:B------:R-:W-:Y:S02]  /*49c0*/  USEL UR6, UR13, UR6, !UP5 ;  /* 0x000000060d067287 */ /* 0x000fe4000e800000 */
[----:B------:R-:W-:Y:S02]  /*49d0*/  USHF.R.U32.HI UR8, URZ, UR33, UR5 ;  /* 0x00000021ff087299 */ /* 0x000fe40008011605 */
[----:B------:R-:W-:Y:S01]  /*49e0*/  UIMAD.WIDE.U32 UR10, UR6, UR22, URZ ;  /* 0x00000016060a72a5 */ /* 0x000fe2000f8e00ff */
[----:B------:R-:W-:Y:S02]  /*49f0*/  UMOV UR5, UR17 ;  /* 0x0000001100057c82 */ /* 0x000fe40008000000 */
[----:B------:R-:W-:Y:S03]  /*4a00*/  @UP4 USHF.R.U32.HI UR4, URZ, UR23, UR5 ;  /* 0x00000017ff044299 */ /* 0x000fe60008011605 */
[----:B------:R-:W-:Y:S01]  /*4a10*/  UMOV UR5, UR19 ;  /* 0x0000001300057c82 */ /* 0x000fe20008000000 */
[----:B------:R-:W-:Y:S02]  /*4a20*/  UIMAD UR4, UR42, UR4, URZ ;  /* 0x000000042a0472a4 */ /* 0x000fe4000f8e02ff */
[----:B------:R-:W-:Y:S02]  /*4a30*/  @UP4 USHF.R.U32.HI UR7, URZ, UR23, UR5 ;  /* 0x00000017ff074299 */ /* 0x000fe40008011605 */
[----:B------:R-:W-:Y:S02]  /*4a40*/  USEL UR5, UR14, UR8, !UP6 ;  /* 0x000000080e057287 */ /* 0x000fe4000f000000 */
[----:B------:R-:W-:Y:S02]  /*4a50*/  UIMAD UR8, UR42, UR7, URZ ;  /* 0x000000072a0872a4 */ /* 0x000fe4000f8e02ff */
[----:B------:R-:W-:Y:S03]  /*4a60*/  UISETP.GE.AND UP0, UPT, UR6, UR4, UPT ;  /* 0x000000040600728c */ /* 0x000fe6000bf06270 */
[----:B------:R-:W-:Y:S01]  /*4a70*/  UMOV UR4, UR11 ;  /* 0x0000000b00047c82 */ /* 0x000fe20008000000 */
[----:B------:R-:W-:Y:S02]  /*4a80*/  UISETP.GE.OR UP0, UPT, UR5, UR8, UP0 ;  /* 0x000000080500728c */ /* 0x000fe40008706670 */
[----:B------:R-:W-:Y:S02]  /*4a90*/  USHF.R.U32.HI UR4, URZ, UR23, UR4 ;  /* 0x00000017ff047299 */ /* 0x000fe40008011604 */
[----:B------:R-:W-:Y:S02]  /*4aa0*/  UIMAD.WIDE.U32 UR8, UR5, UR22, URZ ;  /* 0x00000016050872a5 */ /* 0x000fe4000f8e00ff */
[----:B------:R-:W-:Y:S04]  /*4ab0*/  USEL UR10, UR6, UR4, !UP4 ;  /* 0x00000004060a7287 */ /* 0x000fe8000e000000 */
[----:B------:R-:W-:Y:S01]  /*4ac0*/  UIADD3 UR11, UPT, UPT, -UR10, URZ, URZ ;  /* 0x000000ff0a0b7290 */ /* 0x000fe2000fffe1ff */
[----:B------:R-:W-:Y:S02]  /*4ad0*/  @!UP0 UMOV UR4, UR9 ;  /* 0x0000000900048c82 */ /* 0x000fe40008000000 */
[----:B------:R-:W-:Y:S02]  /*4ae0*/  @!UP0 USHF.R.U32.HI UR4, URZ, UR23, UR4 ;  /* 0x00000017ff048299 */ /* 0x000fe40008011604 */
[----:B------:R-:W-:Y:S02]  /*4af0*/  UIMAD UR8, UR42, UR11, UR6 ;  /* 0x0000000b2a0872a4 */ /* 0x000fe4000f8e0206 */
[----:B------:R-:W-:Y:S04]  /*4b00*/  @!UP0 USEL UR4, UR5, UR4, !UP4 ;  /* 0x0000000405048287 */ /* 0x000fe8000e000000 */
[----:B------:R-:W-:Y:S02]  /*4b10*/  @!UP0 UIMAD UR7, UR7, UR8, UR4 ;  /* 0x00000008070782a4 */ /* 0x000fe4000f8e0204 */
[----:B------:R-:W-:Y:S02]  /*4b20*/  @!UP0 UIADD3 UR9, UPT, UPT, UR10, -UR4, URZ ;  /* 0x800000040a098290 */ /* 0x000fe4000fffe0ff */
[----:B------:R-:W-:Y:S02]  /*4b30*/  UIADD3 UR8, UPT, UPT, -UR6, URZ, URZ ;  /* 0x000000ff06087290 */ /* 0x000fe4000fffe1ff */
[----:B------:R-:W-:Y:S02]  /*4b40*/  UIADD3 UR4, UPT, UPT, -UR5, URZ, URZ ;  /* 0x000000ff05047290 */ /* 0x000fe4000fffe1ff */
[----:B------:R-:W-:Y:S03]  /*4b50*/  @!UP0 UIMAD UR6, UR9, UR42, UR5 ;  /* 0x0000002a090682a4 */ /* 0x000fe6000f8e0205 */
[----:B------:R-:W-:Y:S01]  /*4b60*/  @!UP0 UMOV UR5, UR7 ;  /* 0x0000000700058c82 */ /* 0x000fe20008000000 */
[----:B------:R-:W-:Y:S02]  /*4b70*/  UIMAD UR7, UR15, UR4, UR14 ;  /* 0x000000040f0772a4 */ /* 0x000fe4000f8e020e */
[----:B------:R-:W-:Y:S02]  /*4b80*/  UIMAD UR4, UR34, UR8, UR13 ;  /* 0x00000008220472a4 */ /* 0x000fe4000f8e020d */
[----:B------:R-:W-:Y:S02]  /*4b90*/  UIMAD UR14, UR5, UR15, UR7 ;  /* 0x0000000f050e72a4 */ /* 0x000fe4000f8e0207 */
[----:B------:R-:W-:Y:S11]  /*4ba0*/  UIMAD UR13, UR6, UR34, UR4 ;  /* 0x00000022060d72a4 */ /* 0x000ff6000f8e0204 */
[----:B------:R-:W-:Y:S01]  /*4bb0*/  @!UPT UIADD3 URZ, UPT, UPT, URZ, URZ, URZ ;  /* 0x000000fffffff290 */ /* 0x000fe2000fffe0ff */
.L_x_88:
[----:B------:R-:W4:Y:S01]  /*4bc0*/  @!UP2 LDCU.128 UR8, c[0x0][0xb10] ;  /* 0x00016200ff08a7ac */ /* 0x000f220008000c00 */
[C---:B---3--:R-:W-:Y:S02]  /*4bd0*/  ISETP.NE.U32.AND P1, PT, R4.reuse, RZ, PT ;  /* 0x000000ff0400720c */ /* 0x048fe40003f25070 */
[----:B------:R-:W-:Y:S02]  /*4be0*/  ISETP.NE.U32.AND P0, PT, R4, RZ, PT ;  /* 0x000000ff0400720c */ /* 0x000fe40003f05070 */
[C---:B------:R-:W-:Y:S02]  /*4bf0*/  ISETP.NE.AND.EX P1, PT, R5.reuse, RZ, PT, P1 ;  /* 0x000000ff0500720c */ /* 0x040fe40003f25310 */
[----:B------:R-:W-:Y:S01]  /*4c00*/  ISETP.NE.AND.EX P0, PT, R5, RZ, PT, P0 ;  /* 0x000000ff0500720c */ /* 0x000fe20003f05300 */
[----:B------:R-:W3:Y:S01]  /*4c10*/  @!UP2 LDCU UR5, c[0x0][0xb0c] ;  /* 0x00016180ff05a7ac */ /* 0x000ee20008000800 */
[----:B------:R-:W-:Y:S02]  /*4c20*/  USHF.L.U32 UR26, UR25, 0x6, URZ ;  /* 0x00000006191a7899 */ /* 0x000fe400080006ff */
[----:B------:R-:W-:Y:S02]  /*4c30*/  USHF.L.U32 UR27, UR20, 0x6, URZ ;  /* 0x00000006141b7899 */ /* 0x000fe400080006ff */
[----:B----4-:R-:W-:Y:S07]  /*4c40*/  UIMAD.WIDE.U32 UR6, UR14, UR8, URZ ;  /* 0x000000080e0672a5 */ /* 0x010fee000f8e00ff */
[----:B------:R-:W-:Y:S01]  /*4c50*/  @!UP2 UMOV UR4, UR7 ;  /* 0x000000070004ac82 */ /* 0x000fe20008000000 */
[----:B---3--:R-:W-:Y:S02]  /*4c60*/  @!UP2 UISETP.NE.AND UP0, UPT, UR5, 0x1, UPT ;  /* 0x000000010500a88c */ /* 0x008fe4000bf05270 */
[----:B------:R-:W-:Y:S02]  /*4c70*/  @!UP2 USHF.R.U32.HI UR4, URZ, UR9, UR4 ;  /* 0x00000009ff04a299 */ /* 0x000fe40008011604 */
[----:B------:R-:W-:Y:S02]  /*4c80*/  UIMAD.WIDE.U32 UR6, UR13, UR11, URZ ;  /* 0x0000000b0d0672a5 */ /* 0x000fe4000f8e00ff */
[----:B------:R-:W-:Y:S02]  /*4c90*/  @!UP2 USEL UR8, UR14, UR4, !UP0 ;  /* 0x000000040e08a287 */ /* 0x000fe4000c000000 */
[----:B------:R-:W-:Y:S03]  /*4ca0*/  @!UP2 UISETP.NE.AND UP0, UPT, UR10, 0x1, UPT ;  /* 0x000000010a00a88c */ /* 0x000fe6000bf05270 */
[----:B------:R-:W-:Y:S02]  /*4cb0*/  @!UP2 UMOV UR6, UR7 ;  /* 0x000000070006ac82 */ /* 0x000fe40008000000 */
[----:B------:R-:W3:Y:S02]  /*4cc0*/  @!UP2 LDCU UR4, c[0x0][0xb20] ;  /* 0x00016400ff04a7ac */ /* 0x000ee40008000800 */
[----:B---3--:R-:W-:Y:S04]  /*4cd0*/  @!UP2 USHF.R.U32.HI UR6, URZ, UR4, UR6 ;  /* 0x00000004ff06a299 */ /* 0x008fe80008011606 */
[----:B------:R-:W-:Y:S04]  /*4ce0*/  @!UP2 USEL UR6, UR13, UR6, !UP0 ;  /* 0x000000060d06a287 */ /* 0x000fe8000c000000 */
[----:B------:R-:W-:Y:S02]  /*4cf0*/  @!UP2 UIADD3 UR4, UPT, UPT, -UR8, UR6, URZ ;  /* 0x000000060804a290 */ /* 0x000fe4000fffe1ff */
[----:B------:R-:W-:Y:S02]  /*4d00*/  @!UP2 UIADD3 UR6, UPT, UPT, UR8, -UR6, URZ ;  /* 0x800000060806a290 */ /* 0x000fe4000fffe0ff */
[----:B------:R-:W-:Y:S02]  /*4d10*/  @!UP2 UIMAD UR14, UR4, UR5, UR14 ;  /* 0x00000005040ea2a4 */ /* 0x000fe4000f8e020e */
[----:B------:R-:W-:Y:S01]  /*4d20*/  @!UP2 UIMAD UR13, UR6, UR10, UR13 ;  /* 0x0000000a060da2a4 */ /* 0x000fe2000f8e020d */
[----:B------:R-:W-:Y:S11]  /*4d30*/  BRA.U UP3, `(.L_x_89) ;  /* 0x0000000103107547 */ /* 0x000ff6000b800000 */
[----:B--2---:R-:W-:Y:S04]  /*4d40*/  MOV R0, UR43 ;  /* 0x0000002b00007c02 */ /* 0x004fe80008000f00 */
[----:B------:R-:W-:Y:S04]  /*4d50*/  SHF.L.U32 R9, R0, 0x1f, RZ ;  /* 0x0000001f00097819 */ /* 0x000fe800000006ff */
[----:B------:R-:W2:Y:S02]  /*4d60*/  SYNCS.PHASECHK.TRANS64.TRYWAIT P2, [UR29+0x88], R9 ;  /* 0x00008809ff0075a7 */ /* 0x000ea4000804111d */
[----:B--2---:R-:W-:Y:S05]  /*4d70*/  @!P2 BRA `(.L_x_90) ;  /* 0x00000038009ca947 */ /* 0x004fea0003800000 */
.L_x_89:
[----:B------:R-:W-:Y:S05]  /*4d80*/  @!P1 BRA `(.L_x_91) ;  /* 0x0000000000309947 */ /* 0x000fea0003800000 */
[----:B------:R-:W-:Y:S01]  /*4d90*/  ISETP.NE.U32.AND P1, PT, R2, RZ, PT ;  /* 0x000000ff0200720c */ /* 0x000fe20003f25070 */
[----:B------:R-:W3:Y:S01]  /*4da0*/  LDCU.64 UR4, c[0x0][0x358] ;  /* 0x00006b00ff0477ac */ /* 0x000ee20008000a00 */
[----:B------:R-:W-:Y:S02]  /*4db0*/  IMAD.MOV.U32 R56, RZ, RZ, 0x1 ;  /* 0x00000001ff387424 */ /* 0x000fe400078e00ff */
[----:B------:R-:W-:Y:S11]  /*4dc0*/  ISETP.NE.AND.EX P1, PT, R3, RZ, PT, P1 ;  /* 0x000000ff0300720c */ /* 0x000ff60003f25310 */
[----:B------:R-:W-:Y:S02]  /*4dd0*/  @!UPT UIADD3 URZ, UPT, UPT, URZ, URZ, URZ ;  /* 0x000000fffffff290 */ /* 0x000fe4000fffe0ff */
[----:B--2---:R-:W2:Y:S01]  /*4de0*/  @P1 LDC.64 R8, c[0x0][0x888] ;  /* 0x00022200ff081b82 */ /* 0x004ea20000000a00 */
[----:B------:R-:W-:Y:S04]  /*4df0*/  @P1 IMAD R0, R4, UR36, RZ ;  /* 0x0000002404001c24 */ /* 0x000fe8000f8e02ff */
[----:B--2---:R-:W-:Y:S04]  /*4e00*/  @P1 IMAD.WIDE R8, R0, 0x4, R8 ;  /* 0x0000000400081825 */ /* 0x004fe800078e0208 */
[----:B------:R-:W-:Y:S01]  /*4e10*/  HFMA2 R0, -RZ, RZ, 0, 5.9604644775390625e-08 ;  /* 0x00000001ff007431 */ /* 0x000fe200000001ff */
[----:B---3-5:R3:W5:Y:S04]  /*4e20*/  @P1 LDG.E R27, desc[UR4][R8.64] ;  /* 0x00000004081b1981 */ /* 0x028768000c1e1900 */
[----:B------:R-:W-:Y:S01]  /*4e30*/  @!P1 PRMT R56, R0, 0x7610, R56 ;  /* 0x0000761000389816 */ /* 0x000fe20000000038 */
[----:B---3--:R-:W4:Y:S06]  /*4e40*/  @!P1 LDC R27, c[0x0][0x880] ;  /* 0x00022000ff1b9b82 */ /* 0x008f2c0000000800 */
.L_x_91:
[----:B----45:R-:W-:Y:S01]  /*4e50*/  @!P0 FSETP.EQ.AND P1, PT, R27, RZ, PT ;  /* 0x000000ff1b00820b */ /* 0x030fe20003f22000 */
[----:B------:R-:W-:Y:S01]  /*4e60*/  @!UPT UIADD3 URZ, UPT, UPT, URZ, URZ, URZ ;  /* 0x000000fffffff290 */ /* 0x000fe2000fffe0ff */
[----:B------:R-:W-:Y:S11]  /*4e70*/  @!P0 BRA `(.L_x_92) ;  /* 0x0000000000188947 */ /* 0x000ff60003800000 */
[----:B------:R-:W-:Y:S02]  /*4e80*/  LOP3.LUT P0, RZ, R56, 0xff, RZ, 0xc0, !PT ;  /* 0x000000ff38ff7812 */ /* 0x000fe4000780c0ff */
[----:B------:R-:W-:Y:S04]  /*4e90*/  ISETP.NE.U32.AND P1, PT, R2, RZ, PT ;  /* 0x000000ff0200720c */ /* 0x000fe80003f25070 */
[----:B------:R-:W-:Y:S04]  /*4ea0*/  ISETP.NE.AND.EX P1, PT, R3, RZ, PT, P1 ;  /* 0x000000ff0300720c */ /* 0x000fe80003f25310 */
[----:B------:R-:W-:Y:S03]  /*4eb0*/  PLOP3.LUT P1, PT, P1, PT, PT, 0x8, 0x80 ;  /* 0x000000000080781c */ /* 0x000fe60000f2e170 */
[----:B------:R-:W-:Y:S11]  /*4ec0*/  @P0 FSETP.EQ.AND P1, PT, R27, RZ, PT ;  /* 0x000000ff1b00020b */ /* 0x000ff60003f22000 */
[----:B------:R-:W-:Y:S02]  /*4ed0*/  @!UPT UIADD3 URZ, UPT, UPT, URZ, URZ, URZ ;  /* 0x000000fffffff290 */ /* 0x000fe4000fffe0ff */
.L_x_92:
[----:B------:R-:W-:Y:S01]  /*4ee0*/  ULEA UR4, UR12, UR29, 0x3 ;  /* 0x0000001d0c047291 */ /* 0x000fe2000f8e18ff */
[----:B--2---:R-:W-:Y:S02]  /*4ef0*/  SHF.L.U32 R9, R15, 0x1f, RZ ;  /* 0x0000001f0f097819 */ /* 0x004fe400000006ff */
[----:B------:R-:W-:Y:S04]  /*4f00*/  ELECT P0, URZ, PT ;  /* 0x0000000000ff782f */ /* 0x000fe80003800000 */
[----:B------:R-:W-:Y:S02]  /*4f10*/  PLOP3.LUT P1, PT, P1, P0, PT, 0xf2, 0x2f ;  /* 0x00000000002f781c */ /* 0x000fe40000f21e72 */
[----:B------:R-:W2:Y:S11]  /*4f20*/  SYNCS.PHASECHK.TRANS64.TRYWAIT P2, [UR4+0x68], R9 ;  /* 0x00006809ff0075a7 */ /* 0x000eb60008041104 */
[----:B------:R-:W-:Y:S05]  /*4f30*/  @!P1 IADD3 R8, P0, PT, R16, 0x580, RZ ;  /* 0x0000058010089810 */ /* 0x000fea0007f1e0ff */
[----:B------:R-:W-:Y:S01]  /*4f40*/  @!P1 IMAD.X R6, RZ, RZ, R17, P0 ;  /* 0x000000ffff069224 */ /* 0x000fe200000e0611 */
[----:B--2---:R-:W-:Y:S07]  /*4f50*/  @!P2 BRA `(.L_x_93) ;  /* 0x00000038003ca947 */ /* 0x004fee0003800000 */
.L_x_169:
[----:B------:R-:W3:Y:S01]  /*4f60*/  S2UR UR11, SR_CgaCtaId ;  /* 0x00000000000b79c3 */ /* 0x000ee20000008800 */
[----:B------:R-:W-:Y:S01]  /*4f70*/  @!P1 R2UR UR6, R6 ;  /* 0x00000000060692ca */ /* 0x000fe200000e0000 */
[----:B------:R-:W-:Y:S01]  /*4f80*/  UIADD3 UR5, UPT, UPT, UR12, 0x1, URZ ;  /* 0x000000010c057890 */ /* 0x000fe2000fffe0ff */
[----:B------:R-:W-:Y:S01]  /*4f90*/  @!P1 R2UR UR7, R8 ;  /* 0x00000000080792ca */ /* 0x000fe200000e0000 */
[----:B------:R-:W-:Y:S01]  /*4fa0*/  UIADD3 UR25, UPT, UPT, UR4, 0x50, URZ ;  /* 0x0000005004197890 */ /* 0x000fe2000fffe0ff */
[----:B--2---:R-:W-:Y:S01]  /*4fb0*/  @!P1 IMAD.MOV.U32 R0, RZ, RZ, 0x2000 ;  /* 0x00002000ff009424 */ /* 0x004fe200078e00ff */
[----:B------:R-:W-:Y:S01]  /*4fc0*/  UISETP.NE.AND UP0, UPT, UR5, 0x3, UPT ;  /* 0x000000030500788c */ /* 0x000fe2000bf05270 */
[----:B------:R-:W-:Y:S01]  /*4fd0*/  VIADD R14, R14, 0x1 ;  /* 0x000000010e0e7836 */ /* 0x000fe20000000000 */
[----:B------:R-:W-:Y:S01]  /*4fe0*/  UMOV UR18, 0x0 ;  /* 0x0000000000127882 */ /* 0x000fe20000000000 */
[----:B------:R-:W-:Y:S01]  /*4ff0*/  UMOV UR19, 0x10000000 ;  /* 0x1000000000137882 */ /* 0x000fe20000000000 */
[----:B------:R-:W-:Y:S02]  /*5000*/  USEL UR21, UR5, URZ, UP0 ;  /* 0x000000ff05157287 */ /* 0x000fe40008000000 */
[----:B------:R-:W-:Y:S02]  /*5010*/  USEL UR9, URZ, 0x1, UP0 ;  /* 0x00000001ff097887 */ /* 0x000fe40008000000 */
[----:B------:R-:W-:Y:S01]  /*5020*/  VOTEU.ALL UP0, P1 ;  /* 0x0000000000ff7886 */ /* 0x000fe20000800000 */
[----:B------:R-:W-:Y:S01]  /*5030*/  IMAD.U32 R9, RZ, RZ, UR6 ;  /* 0x00000006ff097e24 */ /* 0x000fe2000f8e00ff */
[----:B------:R-:W-:Y:S01]  /*5040*/  UMOV UR28, UR36 ;  /* 0x00000024001c7c82 */ /* 0x000fe20008000000 */
[----:B------:R-:W-:Y:S01]  /*5050*/  IMAD.U32 R8, RZ, RZ, UR7 ;  /* 0x00000007ff087e24 */ /* 0x000fe2000f8e00ff */
[----:B------:R-:W-:Y:S01]  /*5060*/  LOP3.LUT R15, R15, UR9, RZ, 0x3c, !PT ;  /* 0x000000090f0f7c12 */ /* 0x000fe2000f8e3cff */
[----:B------:R-:W-:Y:S01]  /*5070*/  @!UP0 ULEA UR5, UR12, UR29, 0xd ;  /* 0x0000001d0c058291 */ /* 0x000fe2000f8e68ff */
[----:B------:R-:W-:Y:S01]  /*5080*/  @!P1 R2UR UR7, R9 ;  /* 0x00000000090792ca */ /* 0x000fe200000e0000 */
[----:B------:R-:W-:Y:S01]  /*5090*/  @!UP0 UIADD3 UR10, UPT, UPT, UR26, 0x20, URZ ;  /* 0x000000201a0a8890 */ /* 0x000fe2000fffe0ff */
[----:B------:R-:W-:Y:S01]  /*50a0*/  @!P1 R2UR UR6, R8 ;  /* 0x00000000080692ca */ /* 0x000fe200000e0000 */
[----:B------:R-:W-:Y:S01]  /*50b0*/  @!UP0 UIADD3 UR24, UPT, UPT, UR5, 0x200, URZ ;  /* 0x0000020005188890 */ /* 0x000fe2000fffe0ff */
[----:B------:R-:W-:Y:S01]  /*50c0*/  SHF.L.U32 R6, R15, 0x1f, RZ ;  /* 0x0000001f0f067819 */ /* 0x000fe200000006ff */
[----:B------:R-:W-:Y:S01]  /*50d0*/  @!UP0 UIADD3 UR8, UPT, UPT, UR5, 0x1200, URZ ;  /* 0x0000120005088890 */ /* 0x000fe2000fffe0ff */
[----:B------:R-:W-:Y:S01]  /*50e0*/  VOTEU.ALL UP0, P1 ;  /* 0x0000000000ff7886 */ /* 0x000fe20000800000 */
[----:B---3--:R-:W-:Y:S01]  /*50f0*/  UPRMT UR16, UR11, 0x654, UR25 ;  /* 0x000006540b107896 */ /* 0x008fe20008000019 */
[----:B------:R-:W-:Y:S02]  /*5100*/  UMOV UR12, UR36 ;  /* 0x00000024000c7c82 */ /* 0x000fe40008000000 */
[----:B------:R-:W-:Y:S01]  /*5110*/  UMOV UR11, UR27 ;  /* 0x0000001b000b7c82 */ /* 0x000fe20008000000 */
[----:B------:R-:W-:Y:S01]  /*5120*/  UMOV UR9, UR25 ;  /* 0x0000001900097c82 */ /* 0x000fe20008000000 */
[----:B------:R-:W-:Y:S03]  /*5130*/  ULEA UR5, UR21, UR29, 0x3 ;  /* 0x0000001d15057291 */ /* 0x000fe6000f8e18ff */
[----:B------:R2:W-:Y:S01]  /*5140*/  @!UP0 UTMALDG.3D [UR24], [UR6], desc[UR18] ;  /* 0x00001218060085b4 */ /* 0x0005e20008011000 */
[----:B------:R-:W-:Y:S05]  /*5150*/  VOTEU.ALL UP0, P1 ;  /* 0x0000000000ff7886 */ /* 0x000fea0000800000 */
[----:B------:R2:W-:Y:S01]  /*5160*/  @!UP0 UTMALDG.3D [UR8], [UR6], desc[UR18] ;  /* 0x00001208060085b4 */ /* 0x0005e20008011000 */
[----:B------:R2:W-:Y:S01]  /*5170*/  @!P1 SYNCS.ARRIVE.TRANS64.RED.A0TR RZ, [UR4+0x50], R0 ;  /* 0x00005000ffff99a7 */ /* 0x0005e20008300404 */
[----:B------:R-:W-:Y:S01]  /*5180*/  SYNCS.ARRIVE.TRANS64.RED.A1T0 RZ, [UR16], RZ ;  /* 0x000000ffffff79a7 */ /* 0x000fe20008100410 */
[----:B------:R-:W3:Y:S02]  /*5190*/  SYNCS.PHASECHK.TRANS64.TRYWAIT P0, [UR5+0x68], R6 ;  /* 0x00006806ff0075a7 */ /* 0x000ee40008001105 */
[----:B--23--:R-:W-:Y:S05]  /*51a0*/  @!P0 BRA `(.L_x_94) ;  /* 0x0000003400c08947 */ /* 0x00cfea0003800000 */
.L_x_171:
[----:B------:R-:W-:Y:S01]  /*51b0*/  UIADD3 UR17, UPT, UPT, UR5, 0x50, URZ ;  /* 0x0000005005117890 */ /* 0x000fe2000fffe0ff */
[----:B--2---:R-:W-:Y:S01]  /*51c0*/  @!P1 IADD3 R6, P0, PT, R16, 0x580, RZ ;  /* 0x0000058010069810 */ /* 0x004fe20007f1e0ff */
[----:B------:R-:W-:Y:S01]  /*51d0*/  UPLOP3.LUT UP3, UPT, UPT, UPT, UPT, 0x80, 0x8 ;  /* 0x000000000008789c */ /* 0x000fe20003f6f070 */
[----:B------:R-:W2:Y:S01]  /*51e0*/  S2UR UR9, SR_CgaCtaId ;  /* 0x00000000000979c3 */ /* 0x000ea20000008800 */
[----:B------:R-:W-:Y:S01]  /*51f0*/  UMOV UR24, 0x0 ;  /* 0x0000000000187882 */ /* 0x000fe20000000000 */
[----:B------:R-:W-:Y:S01]  /*5200*/  @!P1 R2UR UR6, R6 ;  /* 0x00000000060692ca */ /* 0x000fe200000e0000 */
[----:B------:R-:W-:Y:S01]  /*5210*/  @!P1 IMAD.X R0, RZ, RZ, R17, P0 ;  /* 0x000000ffff009224 */ /* 0x000fe200000e0611 */
[----:B------:R-:W-:Y:S01]  /*5220*/  UMOV UR25, 0x10000000 ;  /* 0x1000000000197882 */ /* 0x000fe20000000000 */
[----:B------:R-:W-:Y:S01]  /*5230*/  UMOV UR19, UR27 ;  /* 0x0000001b00137c82 */ /* 0x000fe20008000000 */
[----:B------:R-:W-:Y:S01]  /*5240*/  UMOV UR20, UR36 ;  /* 0x0000002400147c82 */ /* 0x000fe20008000000 */
[----:B------:R-:W-:Y:S01]  /*5250*/  UMOV UR11, UR27 ;  /* 0x0000001b000b7c82 */ /* 0x000fe20008000000 */
[----:B------:R-:W-:Y:S01]  /*5260*/  @!P1 R2UR UR4, R0 ;  /* 0x00000000000492ca */ /* 0x000fe200000e0000 */
[----:B------:R-:W-:Y:S01]  /*5270*/  UMOV UR12, UR36 ;  /* 0x00000024000c7c82 */ /* 0x000fe20008000000 */
[----:B------:R-:W-:Y:S01]  /*5280*/  VOTEU.ALL UP0, P1 ;  /* 0x0000000000ff7886 */ /* 0x000fe20000800000 */
[----:B------:R-:W-:Y:S01]  /*5290*/  R2UR UR28, R58 ;  /* 0x000000003a1c72ca */ /* 0x000fe200000e0000 */
[----:B------:R-:W-:Y:S01]  /*52a0*/  UMOV UR36, UR30 ;  /* 0x0000001e00247c82 */ /* 0x000fe20008000000 */
[C---:B------:R-:W-:Y:S02]  /*52b0*/  ISETP.NE.AND P0, PT, R14.reuse, 0x2, PT ;  /* 0x000000020e00780c */ /* 0x040fe40003f05270 */
[----:B------:R-:W-:Y:S01]  /*52c0*/  @!UP0 UIADD3 UR18, UPT, UPT, UR26, 0x10, URZ ;  /* 0x000000101a128890 */ /* 0x000fe2000fffe0ff */
[----:B------:R-:W-:Y:S01]  /*52d0*/  IMAD.U32 R8, RZ, RZ, UR6 ;  /* 0x00000006ff087e24 */ /* 0x000fe2000f8e00ff */
[----:B------:R-:W-:Y:S01]  /*52e0*/  @!UP0 UIADD3 UR10, UPT, UPT, UR26, 0x30, URZ ;  /* 0x000000301a0a8890 */ /* 0x000fe2000fffe0ff */
[----:B------:R-:W-:Y:S02]  /*52f0*/  SEL R0, RZ, 0x1, P0 ;  /* 0x00000001ff007807 */ /* 0x000fe40000000000 */
[----:B------:R-:W-:Y:S01]  /*5300*/  SEL R14, R14, RZ, P0 ;  /* 0x000000ff0e0e7207 */ /* 0x000fe20000000000 */
[----:B------:R-:W-:Y:S01]  /*5310*/  IMAD.U32 R9, RZ, RZ, UR4 ;  /* 0x00000004ff097e24 */ /* 0x000fe2000f8e00ff */
[----:B------:R-:W-:Y:S01]  /*5320*/  @!P1 R2UR UR6, R8 ;  /* 0x00000000080692ca */ /* 0x000fe200000e0000 */
[----:B------:R-:W-:Y:S01]  /*5330*/  @!UP0 ULEA UR4, UR21, UR29, 0xd ;  /* 0x0000001d15048291 */ /* 0x000fe2000f8e68ff */
[----:B------:R-:W-:Y:S02]  /*5340*/  LOP3.LUT R13, R13, R0, RZ, 0x3c, !PT ;  /* 0x000000000d0d7212 */ /* 0x000fe400078e3cff */
[----:B------:R-:W-:Y:S01]  /*5350*/  @!P1 R2UR UR7, R9 ;  /* 0x00000000090792ca */ /* 0x000fe200000e0000 */
[----:B------:R-:W-:Y:S02]  /*5360*/  @!UP0 UIADD3 UR16, UPT, UPT, UR4, 0x200, URZ ;  /* 0x0000020004108890 */ /* 0x000fe4000fffe0ff */
[----:B------:R-:W-:Y:S01]  /*5370*/  @!UP0 UIADD3 UR8, UPT, UPT, UR4, 0x1200, URZ ;  /* 0x0000120004088890 */ /* 0x000fe2000fffe0ff */
[----:B------:R-:W-:Y:S01]  /*5380*/  VOTEU.ALL UP0, P1 ;  /* 0x0000000000ff7886 */ /* 0x000fe20000800000 */
[----:B--2---:R-:W-:Y:S03]  /*5390*/  UPRMT UR4, UR9, 0x654, UR17 ;  /* 0x0000065409047896 */ /* 0x004fe60008000011 */
[----:B------:R-:W-:Y:S05]  /*53a0*/  UMOV UR9, UR17 ;  /* 0x0000001100097c82 */ /* 0x000fea0008000000 */
[----:B------:R2:W-:Y:S01]  /*53b0*/  @!UP0 UTMALDG.3D [UR16], [UR6], desc[UR24] ;  /* 0x00001810060085b4 */ /* 0x0005e20008011000 */
[----:B------:R-:W-:Y:S05]  /*53c0*/  VOTEU.ALL UP0, P1 ;  /* 0x0000000000ff7886 */ /* 0x000fea0000800000 */
[----:B------:R3:W-:Y:S01]  /*53d0*/  @!UP0 UTMALDG.3D [UR8], [UR6], desc[UR24] ;  /* 0x00001808060085b4 */ /* 0x0007e20008011000 */
[----:B------:R4:W-:Y:S01]  /*53e0*/  @!P1 SYNCS.ARRIVE.TRANS64.RED.A0TR RZ, [UR5+0x50], R7 ;  /* 0x00005007ffff99a7 */ /* 0x0009e20008300405 */
[----:B------:R-:W-:Y:S01]  /*53f0*/  SYNCS.ARRIVE.TRANS64.RED.A1T0 RZ, [UR4], RZ ;  /* 0x000000ffffff79a7 */ /* 0x000fe20008100404 */
[----:B------:R-:W-:Y:S04]  /*5400*/  UIADD3 UR4, UPT, UPT, UR21, 0x1, URZ ;  /* 0x0000000115047890 */ /* 0x000fe8000fffe0ff */
[----:B------:R-:W-:Y:S04]  /*5410*/  UISETP.NE.AND UP0, UPT, UR4, 0x3, UPT ;  /* 0x000000030400788c */ /* 0x000fe8000bf05270 */
[----:B------:R-:W-:Y:S02]  /*5420*/  USEL UR5, URZ, 0x1, UP0 ;  /* 0x00000001ff057887 */ /* 0x000fe40008000000 */
[----:B--2---:R-:W-:Y:S04]  /*5430*/  UIADD3 UR20, UPT, UPT, UR14, UR28, URZ ;  /* 0x0000001c0e147290 */ /* 0x004fe8000fffe0ff */
[----:B------:R-:W-:Y:S01]  /*5440*/  LOP3.LUT R15, R15, UR5, RZ, 0x3c, !PT ;  /* 0x000000050f0f7c12 */ /* 0x000fe2000f8e3cff */
[----:B---3--:R-:W-:Y:S02]  /*5450*/  UIADD3 UR25, UPT, UPT, UR13, UR63, URZ ;  /* 0x0000003f0d197290 */ /* 0x008fe4000fffe0ff */
[----:B------:R-:W-:Y:S01]  /*5460*/  USEL UR12, UR4, URZ, UP0 ;  /* 0x000000ff040c7287 */ /* 0x000fe20008000000 */
[----:B------:R-:W-:Y:S11]  /*5470*/  BRA.U UP1, `(.L_x_95) ;  /* 0xfffffff101b07547 */ /* 0x000ff6000b83ffff */
[----:B------:R-:W-:Y:S01]  /*5480*/  UIADD3 UR29, UPT, UPT, UR29, 0x68, URZ ;  /* 0x000000681d1d7890 */ /* 0x000fe2000fffe0ff */
[----:B------:R-:W-:-:S03]  /*5490*/  SHF.L.U32 R3, R15, 0x1f, RZ ;  /* 0x0000001f0f037819 */ /* 0x000fc600000006ff */
[----:B------:R-:W-:-:S09]  /*54a0*/  ULEA UR4, UR12, UR29, 0x3 ;  /* 0x0000001d0c047291 */ /* 0x000fd2000f8e18ff */
[----:B------:R-:W2:Y:S02]  /*54b0*/  SYNCS.PHASECHK.TRANS64.TRYWAIT P0, [UR4], R3 ;  /* 0x00000003ff0075a7 */ /* 0x000ea40008001104 */
[----:B--2---:R-:W-:Y:S05]  /*54c0*/  @!P0 BRA `(.L_x_96) ;  /* 0x0000003400108947 */ /* 0x004fea0003800000 */
.L_x_173:
[----:B------:R-:W-:-:S04]  /*54d0*/  UIADD3 UR4, UPT, UPT, UR12, 0x1, URZ ;  /* 0x000000010c047890 */ /* 0x000fc8000fffe0ff */
[----:B------:R-:W-:-:S04]  /*54e0*/  UISETP.NE.AND UP0, UPT, UR4, 0x3, UPT ;  /* 0x000000030400788c */ /* 0x000fc8000bf05270 */
[----:B------:R-:W-:Y:S02]  /*54f0*/  USEL UR6, URZ, 0x1, UP0 ;  /* 0x00000001ff067887 */ /* 0x000fe40008000000 */
[----:B------:R-:W-:-:S04]  /*5500*/  USEL UR4, UR4, URZ, UP0 ;  /* 0x000000ff04047287 */ /* 0x000fc80008000000 */
[----:B------:R-:W-:Y:S01]  /*5510*/  ULEA UR5, UR4, UR29, 0x3 ;  /* 0x0000001d04057291 */ /* 0x000fe2000f8e18ff */
[----:B------:R-:W-:-:S04]  /*5520*/  LOP3.LUT R15, R15, UR6, RZ, 0x3c, !PT ;  /* 0x000000060f0f7c12 */ /* 0x000fc8000f8e3cff */
[----:B--2---:R-:W-:-:S04]  /*5530*/  SHF.L.U32 R3, R15, 0x1f, RZ ;  /* 0x0000001f0f037819 */ /* 0x004fc800000006ff */
[----:B------:R-:W2:Y:S02]  /*5540*/  SYNCS.PHASECHK.TRANS64.TRYWAIT P0, [UR5], R3 ;  /* 0x00000003ff0075a7 */ /* 0x000ea40008001105 */
[----:B--2---:R-:W-:Y:S05]  /*5550*/  @!P0 BRA `(.L_x_97) ;  /* 0x0000003400048947 */ /* 0x004fea0003800000 */
.L_x_175:
[----:B------:R-:W-:-:S04]  /*5560*/  UIADD3 UR4, UPT, UPT, UR4, 0x1, URZ ;  /* 0x0000000104047890 */ /* 0x000fc8000fffe0ff */
[----:B------:R-:W-:-:S04]  /*5570*/  UISETP.NE.AND UP0, UPT, UR4, 0x3, UPT ;  /* 0x000000030400788c */ /* 0x000fc8000bf05270 */
[----:B------:R-:W-:Y:S02]  /*5580*/  USEL UR5, URZ, 0x1, UP0 ;  /* 0x00000001ff057887 */ /* 0x000fe40008000000 */
[----:B------:R-:W-:-:S04]  /*5590*/  USEL UR4, UR4, URZ, UP0 ;  /* 0x000000ff04047287 */ /* 0x000fc80008000000 */
[----:B------:R-:W-:Y:S01]  /*55a0*/  ULEA UR4, UR4, UR29, 0x3 ;  /* 0x0000001d04047291 */ /* 0x000fe2000f8e18ff */
[----:B--2---:R-:W-:-:S04]  /*55b0*/  LOP3.LUT R3, R15, UR5, RZ, 0x3c, !PT ;  /* 0x000000050f037c12 */ /* 0x004fc8000f8e3cff */
[----:B------:R-:W-:Y:S01]  /*55c0*/  SHF.L.U32 R3, R3, 0x1f, RZ ;  /* 0x0000001f03037819 */ /* 0x000fe200000006ff */
[----:B------:R-:W-:-:S07]  /*55d0*/  IMAD.U32 R0, RZ, RZ, UR4 ;  /* 0x00000004ff007e24 */ /* 0x000fce000f8e00ff */
.L_x_98:
[----:B--2---:R2:W3:Y:S02]  /*55e0*/  SYNCS.PHASECHK.TRANS64.TRYWAIT P0, [R0+URZ], R3 ;  /* 0x00000003000075a7 */ /* 0x0044e400080011ff */
[----:B---3--:R-:W-:Y:S05]  /*55f0*/  @!P0 NANOSLEEP.SYNCS 0x989680 ;  /* 0x009896800000895d */ /* 0x008fea0003900000 */
[----:B------:R-:W3:Y:S02]  /*5600*/  @!P0 SYNCS.PHASECHK.TRANS64 P0, [R0+URZ], R3 ;  /* 0x00000003000085a7 */ /* 0x000ee400080010ff */
[----:B-1-3--:R-:W-:Y:S05]  /*5610*/  @P0 EXIT ;  /* 0x000000000000094d */ /* 0x00afea0003800000 */
[----:B------:R-:W-:Y:S05]  /*5620*/  BRA `(.L_x_98) ;  /* 0xfffffffc00ec7947 */ /* 0x000fea000383ffff */
.L_x_86:
[----:B------:R-:W-:-:S06]  /*5630*/  UISETP.GE.AND UP0, UPT, UR13, 0x4, UPT ;  /* 0x000000040d00788c */ /* 0x000fcc000bf06270 */
[----:B------:R-:W-:-:S13]  /*5640*/  PLOP3.LUT P0, PT, PT, PT, UP0, 0x80, 0x8 ;  /* 0x000000000008781c */ /* 0x000fda0003f0f008 */
[----:B------:R-:W-:Y:S05]  /*5650*/  @!P0 EXIT ;  /* 0x000000000000894d */ /* 0x000fea0003800000 */
[----:B------:R-:W1:Y:S08]  /*5660*/  S2UR UR4, SR_CgaCtaId ;  /* 0x00000000000479c3 */ /* 0x000e700000008800 */
[----:B------:R-:W-:Y:S01]  /*5670*/  BAR.SYNC.DEFER_BLOCKING 0x6, 0xa0 ;  /* 0x0182800000007b1d */ /* 0x000fe20000010000 */
[C---:B------:R-:W-:Y:S01]  /*5680*/  IMAD.SHL.U32 R3, R62.reuse, 0x10, RZ ;  /* 0x000000103e037824 */ /* 0x040fe200078e00ff */
[C---:B------:R-:W-:Y:S01]  /*5690*/  LOP3.LUT R68, R62.reuse, 0x60, RZ, 0xc0, !PT ;  /* 0x000000603e447812 */ /* 0x040fe200078ec0ff */
[C---:B------:R-:W-:Y:S01]  /*56a0*/  IMAD.SHL.U32 R4, R57.reuse, 0x200000, RZ ;  /* 0x0020000039047824 */ /* 0x040fe200078e00ff */
[----:B------:R-:W-:Y:S01]  /*56b0*/  LOP3.LUT R63, R62, 0x2, RZ, 0xc0, !PT ;  /* 0x000000023e3f7812 */ /* 0x000fe200078ec0ff */
[----:B------:R-:W-:Y:S01]  /*56c0*/  IMAD.SHL.U32 R8, R57, 0x200, RZ ;  /* 0x0000020039087824 */ /* 0x000fe200078e00ff */
[----:B------:R-:W-:-:S02]  /*56d0*/  UMOV UR49, 0x400 ;  /* 0x0000040000317882 */ /* 0x000fc40000000000 */
[----:B------:R-:W2:Y:S01]  /*56e0*/  LDC.64 R54, c[0x0][0x8b0] ;  /* 0x00022c00ff367b82 */ /* 0x000ea20000000a00 */
[C---:B------:R-:W-:Y:S01]  /*56f0*/  LOP3.LUT R67, R3.reuse, 0x590, RZ, 0xc0, !PT ;  /* 0x0000059003437812 */ /* 0x040fe200078ec0ff */
[C---:B------:R-:W-:Y:S01]  /*5700*/  IMAD.SHL.U32 R2, R62.reuse, 0x2, RZ ;  /* 0x000000023e027824 */ /* 0x040fe200078e00ff */
[----:B------:R-:W-:Y:S01]  /*5710*/  LOP3.LUT R3, R3, 0x60, RZ, 0xc0, !PT ;  /* 0x0000006003037812 */ /* 0x000fe200078ec0ff */
[----:B------:R-:W-:Y:S01]  /*5720*/  IMAD.U32 R23, R62, 0x10000, RZ ;  /* 0x000100003e177824 */ /* 0x000fe200078e00ff */
[----:B------:R-:W-:Y:S01]  /*5730*/  LOP3.LUT R4, R4, 0x200000, RZ, 0xc0, !PT ;  /* 0x0020000004047812 */ /* 0x000fe200078ec0ff */
[----:B------:R-:W-:Y:S01]  /*5740*/  IMAD.MOV.U32 R22, RZ, RZ, RZ ;  /* 0x000000ffff167224 */ /* 0x000fe200078e00ff */
[----:B------:R-:W-:Y:S01]  /*5750*/  LOP3.LUT R62, R62, 0x4, RZ, 0xc0, !PT ;  /* 0x000000043e3e7812 */ /* 0x000fe200078ec0ff */
[----:B------:R-:W3:Y:S01]  /*5760*/  LDC.64 R52, c[0x0][0x8a8] ;  /* 0x00022a00ff347b82 */ /* 0x000ee20000000a00 */
[----:B------:R-:W-:Y:S02]  /*5770*/  LOP3.LUT R67, R67, 0x200, R8, 0xf8, !PT ;  /* 0x0000020043437812 */ /* 0x000fe400078ef808 */
[----:B------:R-:W-:-:S02]  /*5780*/  CS2R R64, SRZ ;  /* 0x0000000000407805 */ /* 0x000fc4000001ff00 */
[----:B------:R-:W-:Y:S01]  /*5790*/  LOP3.LUT R2, R3, 0xc, R2, 0xf8, !PT ;  /* 0x0000000c03027812 */ /* 0x000fe200078ef802 */
[----:B------:R-:W-:Y:S01]  /*57a0*/  IMAD.MOV.U32 R61, RZ, RZ, RZ ;  /* 0x000000ffff3d7224 */ /* 0x000fe200078e00ff */
[----:B------:R-:W-:Y:S01]  /*57b0*/  LOP3.LUT R23, R4, 0x400000, R23, 0xf8, !PT ;  /* 0x0040000004177812 */ /* 0x000fe200078ef817 */
[----:B------:R-:W-:Y:S01]  /*57c0*/  IMAD.MOV R63, RZ, RZ, -R63 ;  /* 0x000000ffff3f7224 */ /* 0x000fe200078e0a3f */
[----:B------:R-:W-:Y:S01]  /*57d0*/  IADD3 R66, PT, PT, -R62, 0x2, RZ ;  /* 0x000000023e427810 */ /* 0x000fe20007ffe1ff */
[----:B-1----:R-:W-:Y:S01]  /*57e0*/  ULEA UR49, UR4, UR49, 0x18 ;  /* 0x0000003104317291 */ /* 0x002fe2000f8ec0ff */
[----:B------:R-:W-:Y:S01]  /*57f0*/  LOP3.LUT R67, R67, R2, RZ, 0xfc, !PT ;  /* 0x0000000243437212 */ /* 0x000fe200078efcff */
[----:B------:R-:W1:Y:S01]  /*5800*/  LDCU.64 UR4, c[0x0][0x890] ;  /* 0x00011200ff0477ac */ /* 0x000e620008000a00 */
[----:B------:R-:W-:Y:S02]  /*5810*/  IMAD.MOV R62, RZ, RZ, -R62 ;  /* 0x000000ffff3e7224 */ /* 0x000fe400078e0a3e */
[----:B------:R-:W-:Y:S01]  /*5820*/  IMAD.SHL.U32 R66, R66, 0x10, RZ ;  /* 0x0000001042427824 */ /* 0x000fe200078e00ff */
[----:B------:R-:W4:Y:S03]  /*5830*/  LDCU UR60, c[0x0][0x370] ;  /* 0x00006e00ff3c77ac */ /* 0x000f260008000800 */
[----:B------:R-:W4:Y:S01]  /*5840*/  LDS R0, [UR49+0x140] ;  /* 0x00014031ff007984 */ /* 0x000f220008000800 */
[----:B------:R-:W-:Y:S01]  /*5850*/  UMOV UR52, 0x1 ;  /* 0x0000000100347882 */ /* 0x000fe20000000000 */
[----:B------:R-:W2:Y:S01]  /*5860*/  LDCU UR43, c[0x0][0xb0c] ;  /* 0x00016180ff2b77ac */ /* 0x000ea20008000800 */
[----:B------:R-:W2:Y:S01]  /*5870*/  LDCU UR39, c[0x0][0xb30] ;  /* 0x00016600ff2777ac */ /* 0x000ea20008000800 */
[----:B------:R-:W2:Y:S01]  /*5880*/  LDCU.64 UR54, c[0x0][0x888] ;  /* 0x00011100ff3677ac */ /* 0x000ea20008000a00 */
[----:B-1----:R-:W-:Y:S01]  /*5890*/  IMAD.U32 R70, RZ, RZ, UR4 ;  /* 0x00000004ff467e24 */ /* 0x002fe2000f8e00ff */
[----:B------:R-:W-:Y:S01]  /*58a0*/  MOV R69, UR5 ;  /* 0x0000000500457c02 */ /* 0x000fe20008000f00 */
[----:B------:R-:W-:Y:S01]  /*58b0*/  UIADD3 UR4, UPT, UPT, UR49, 0x200, URZ ;  /* 0x0000020031047890 */ /* 0x000fe2000fffe0ff */
[----:B------:R-:W1:Y:S05]  /*58c0*/  LDCU.64 UR40, c[0x0][0xb28] ;  /* 0x00016500ff2877ac */ /* 0x000e6a0008000a00 */
[----:B------:R-:W-:Y:S01]  /*58d0*/  LEA R67, R67, UR4, 0x2 ;  /* 0x0000000443437c11 */ /* 0x000fe2000f8e10ff */
[----:B------:R-:W1:Y:S01]  /*58e0*/  LDCU.128 UR56, c[0x0][0xb10] ;  /* 0x00016200ff3877ac */ /* 0x000e620008000c00 */
[----:B------:R-:W1:Y:S01]  /*58f0*/  LDCU UR53, c[0x0][0x374] ;  /* 0x00006e80ff3577ac */ /* 0x000e620008000800 */
[----:B------:R-:W-:Y:S01]  /*5900*/  UMOV UR48, URZ ;  /* 0x000000ff00307c82 */ /* 0x000fe20008000000 */
[----:B------:R-:W-:Y:S01]  /*5910*/  UMOV UR51, URZ ;  /* 0x000000ff00337c82 */ /* 0x000fe20008000000 */
[----:B------:R-:W-:Y:S01]  /*5920*/  UMOV UR50, URZ ;  /* 0x000000ff00327c82 */ /* 0x000fe20008000000 */
[----:B----4-:R-:W-:Y:S01]  /*5930*/  IMAD.IADD R23, R0, 0x1, R23 ;  /* 0x0000000100177824 */ /* 0x010fe200078e0217 */
[----:B-123--:R-:W-:-:S07]  /*5940*/  MOV R0, UR4 ;  /* 0x0000000400007c02 */ /* 0x00efce0008000f00 */
.L_x_129:
[C---:B------:R-:W-:Y:S02]  /*5950*/  LEA R3, R61.reuse, UR49, 0x3 ;  /* 0x000000313d037c11 */ /* 0x040fe4000f8e18ff */
[----:B------:R-:W-:Y:S02]  /*5960*/  SHF.L.U32 R0, R64, 0x1f, RZ ;  /* 0x0000001f40007819 */ /* 0x000fe400000006ff */
[----:B-1----:R-:W-:Y:S02]  /*5970*/  LEA R5, R61, UR49, 0x4 ;  /* 0x000000313d057c11 */ /* 0x002fe4000f8e20ff */
[----:B------:R-:W1:Y:S02]  /*5980*/  SYNCS.PHASECHK.TRANS64.TRYWAIT P0, [R3+URZ+0x90], R0 ;  /* 0x00009000030075a7 */ /* 0x000e6400080011ff */
[----:B-1----:R-:W-:Y:S05]  /*5990*/  @!P0 BRA `(.L_x_99) ;  /* 0x00000030000c8947 */ /* 0x002fea0003800000 */
.L_x_176:
[----:B------:R-:W2:Y:S01]  /*59a0*/  LDS.128 R4, [R5+0x120] ;  /* 0x0001200005047984 */ /* 0x000ea20000000c00 */
[----:B------:R-:W-:Y:S01]  /*59b0*/  UISETP.GE.AND UP0, UPT, UR42, 0x1, UPT ;  /* 0x000000012a00788c */ /* 0x000fe2000bf06270 */
[----:B------:R-:W-:Y:S01]  /*59c0*/  @!PT LDS RZ, [RZ] ;  /* 0x00000000fffff984 */ /* 0x000fe20000000800 */
[----:B------:R-:W-:Y:S01]  /*59d0*/  @!PT LDS RZ, [RZ] ;  /* 0x00000000fffff984 */ /* 0x000fe20000000800 */
[----:B------:R-:W-:Y:S01]  /*59e0*/  @!PT LDS RZ, [RZ] ;  /* 0x00000000fffff984 */ /* 0x000fe20000000800 */
[----:B------:R-:W-:Y:S01]  /*59f0*/  @!PT LDS RZ, [RZ] ;  /* 0x00000000fffff984 */ /* 0x000fe20000000800 */
[----:B------:R3:W-:Y:S06]  /*5a00*/  MEMBAR.ALL.CTA ;  /* 0x0000000000007992 */ /* 0x0007ec0000008000 */
[----:B---3--:R-:W3:Y:S01]  /*5a10*/  FENCE.VIEW.ASYNC.S ;  /* 0x00000000000073c6 */ /* 0x008ee20000000000 */
[----:B--2---:R-:W-:Y:S11]  /*5a20*/  LOP3.LUT P0, RZ, R6, 0x1, RZ, 0xc0, !PT ;  /* 0x0000000106ff7812 */ /* 0x004ff6000780c0ff */
[----:B------:R-:W-:Y:S02]  /*5a30*/  @!UPT UIADD3 URZ, UPT, UPT, URZ, URZ, URZ ;  /* 0x000000fffffff290 */ /* 0x000fe4000fffe0ff */
[----:B---3--:R-:W-:Y:S01]  /*5a40*/  VOTEU.ANY UP1, P0 ;  /* 0x0000000000ff7886 */ /* 0x008fe20000020100 */
[----:B------:R-:W-:Y:S01]  /*5a50*/  PLOP3.LUT P0, PT, PT, PT, UP1, 0x80, 0x8 ;  /* 0x000000000008781c */ /* 0x000fe20003f0f018 */
[----:B------:R-:W-:Y:S11]  /*5a60*/  UP2UR UR62, UPR, URZ, 0x2 ;  /* 0x00000002ff3e7883 */ /* 0x000ff60008000000 */
[----:B------:R-:W-:Y:S01]  /*5a70*/  @!UPT UIADD3 URZ, UPT, UPT, URZ, URZ, URZ ;  /* 0x000000fffffff290 */ /* 0x000fe2000fffe0ff */
[----:B-1----:R-:W-:Y:S02]  /*5a80*/  @P0 SHF.R.U32.HI R0, RZ, 0x10, R5 ;  /* 0x00000010ff000819 */ /* 0x002fe40000011605 */
        /* <DEDUP_REMOVED lines=12> */
[----:B------:R-:W2:Y:S01]  /*5b50*/  LDCU UR12, c[0x0][0xb20] ;  /* 0x00016400ff0c77ac */ /* 0x000ea20008000800 */
[----:B------:R-:W-:Y:S02]  /*5b60*/  UIMAD.WIDE.U32 UR4, UR53, UR59, URZ ;  /* 0x0000003b350472a5 */ /* 0x000fe4000f8e00ff */
[----:B------:R-:W-:Y:S02]  /*5b70*/  UIMAD.WIDE.U32 UR6, UR60, UR56, URZ ;  /* 0x000000383c0672a5 */ /* 0x000fe4000f8e00ff */
[----:B------:R-:W-:Y:S02]  /*5b80*/  UISETP.NE.AND UP0, UPT, UR58, 0x1, UPT ;  /* 0x000000013a00788c */ /* 0x000fe4000bf05270 */
[----:B------:R-:W-:Y:S02]  /*5b90*/  UIMAD.WIDE.U32 UR8, UR37, UR59, URZ ;  /* 0x0000003b250872a5 */ /* 0x000fe4000f8e00ff */
[----:B------:R-:W-:Y:S02]  /*5ba0*/  UIMAD.WIDE.U32 UR10, UR38, UR56, URZ ;  /* 0x00000038260a72a5 */ /* 0x000fe4000f8e00ff */
[----:B------:R-:W-:Y:S02]  /*5bb0*/  UISETP.NE.AND UP1, UPT, UR43, 0x1, UPT ;  /* 0x000000012b00788c */ /* 0x000fe4000bf25270 */
[----:B------:R-:W-:Y:S01]  /*5bc0*/  UISETP.NE.AND UP2, UPT, UR42, 0x1, UPT ;  /* 0x000000012a00788c */ /* 0x000fe2000bf45270 */
[----:B------:R-:W-:Y:S02]  /*5bd0*/  UMOV UR4, UR5 ;  /* 0x0000000500047c82 */ /* 0x000fe40008000000 */
[----:B--2---:R-:W-:Y:S03]  /*5be0*/  USHF.R.U32.HI UR5, URZ, UR12, UR4 ;  /* 0x0000000cff057299 */ /* 0x004fe60008011604 */
[----:B------:R-:W-:Y:S02]  /*5bf0*/  UMOV UR4, UR7 ;  /* 0x0000000700047c82 */ /* 0x000fe40008000000 */
[----:B------:R-:W-:Y:S02]  /*5c00*/  USHF.R.U32.HI UR7, URZ, UR57, UR4 ;  /* 0x00000039ff077299 */ /* 0x000fe40008011604 */
[----:B------:R-:W-:Y:S02]  /*5c10*/  USEL UR4, UR53, UR5, !UP0 ;  /* 0x0000000535047287 */ /* 0x000fe4000c000000 */
[----:B------:R-:W-:Y:S01]  /*5c20*/  USEL UR7, UR60, UR7, !UP1 ;  /* 0x000000073c077287 */ /* 0x000fe2000c800000 */
[----:B------:R-:W-:Y:S01]  /*5c30*/  UMOV UR5, UR9 ;  /* 0x0000000900057c82 */ /* 0x000fe20008000000 */
[----:B------:R-:W-:Y:S02]  /*5c40*/  UIMAD.WIDE.U32 UR8, UR4, UR40, URZ ;  /* 0x00000028040872a5 */ /* 0x000fe4000f8e00ff */
[----:B------:R-:W-:Y:S03]  /*5c50*/  USHF.R.U32.HI UR6, URZ, UR12, UR5 ;  /* 0x0000000cff067299 */ /* 0x000fe60008011605 */
[----:B------:R-:W-:Y:S01]  /*5c60*/  UMOV UR5, UR11 ;  /* 0x0000000b00057c82 */ /* 0x000fe20008000000 */
[----:B------:R-:W-:Y:S02]  /*5c70*/  UIMAD.WIDE.U32 UR10, UR7, UR40, URZ ;  /* 0x00000028070a72a5 */ /* 0x000fe4000f8e00ff */
[----:B------:R-:W-:Y:S02]  /*5c80*/  USHF.R.U32.HI UR12, URZ, UR57, UR5 ;  /* 0x00000039ff0c7299 */ /* 0x000fe40008011605 */
[----:B------:R-:W-:Y:S01]  /*5c90*/  USEL UR6, UR37, UR6, !UP0 ;  /* 0x0000000625067287 */ /* 0x000fe2000c000000 */
[----:B------:R-:W-:Y:S02]  /*5ca0*/  UMOV UR5, UR9 ;  /* 0x0000000900057c82 */ /* 0x000fe40008000000 */
[----:B------:R-:W-:Y:S01]  /*5cb0*/  UMOV UR10, UR11 ;  /* 0x0000000b000a7c82 */ /* 0x000fe20008000000 */
[----:B------:R-:W-:Y:S02]  /*5cc0*/  @UP2 USHF.R.U32.HI UR4, URZ, UR41, UR5 ;  /* 0x00000029ff042299 */ /* 0x000fe40008011605 */
[----:B------:R-:W-:Y:S02]  /*5cd0*/  @UP2 USHF.R.U32.HI UR7, URZ, UR41, UR10 ;  /* 0x00000029ff072299 */ /* 0x000fe4000801160a */
[----:B------:R-:W-:Y:S02]  /*5ce0*/  UIMAD UR4, UR42, UR4, URZ ;  /* 0x000000042a0472a4 */ /* 0x000fe4000f8e02ff */
[----:B------:R-:W-:Y:S02]  /*5cf0*/  UIMAD.WIDE.U32 UR10, UR6, UR40, URZ ;  /* 0x00000028060a72a5 */ /* 0x000fe4000f8e00ff */
[----:B------:R-:W-:Y:S02]  /*5d00*/  USEL UR5, UR38, UR12, !UP1 ;  /* 0x0000000c26057287 */ /* 0x000fe4000c800000 */
[----:B------:R-:W-:Y:S02]  /*5d10*/  UIMAD UR8, UR42, UR7, URZ ;  /* 0x000000072a0872a4 */ /* 0x000fe4000f8e02ff */
[----:B------:R-:W-:Y:S03]  /*5d20*/  UISETP.GE.AND UP0, UPT, UR6, UR4, UPT ;  /* 0x000000040600728c */ /* 0x000fe6000bf06270 */
[----:B------:R-:W-:Y:S01]  /*5d30*/  UMOV UR4, UR11 ;  /* 0x0000000b00047c82 */ /* 0x000fe20008000000 */
[----:B------:R-:W-:Y:S02]  /*5d40*/  UISETP.GE.OR UP0, UPT, UR5, UR8, UP0 ;  /* 0x000000080500728c */ /* 0x000fe40008706670 */
[----:B------:R-:W-:Y:S02]  /*5d50*/  USHF.R.U32.HI UR4, URZ, UR41, UR4 ;  /* 0x00000029ff047299 */ /* 0x000fe40008011604 */
[----:B------:R-:W-:Y:S02]  /*5d60*/  UIMAD.WIDE.U32 UR8, UR5, UR40, URZ ;  /* 0x00000028050872a5 */ /* 0x000fe4000f8e00ff */
[----:B------:R-:W-:Y:S02]  /*5d70*/  USEL UR11, UR6, UR4, !UP2 ;  /* 0x00000004060b7287 */ /* 0x000fe4000d000000 */
[----:B------:R-:W-:Y:S02]  /*5d80*/  UIADD3 UR8, UPT, UPT, -UR5, URZ, URZ ;  /* 0x000000ff05087290 */ /* 0x000fe4000fffe1ff */
[----:B------:R-:W-:Y:S01]  /*5d90*/  UIADD3 UR10, UPT, UPT, -UR11, URZ, URZ ;  /* 0x000000ff0b0a7290 */ /* 0x000fe2000fffe1ff */
[----:B------:R-:W-:Y:S01]  /*5da0*/  @!UP0 UMOV UR4, UR9 ;  /* 0x0000000900048c82 */ /* 0x000fe20008000000 */
[----:B------:R-:W-:Y:S02]  /*5db0*/  UIADD3 UR9, UPT, UPT, -UR6, URZ, URZ ;  /* 0x000000ff06097290 */ /* 0x000fe4000fffe1ff */
[----:B------:R-:W-:Y:S02]  /*5dc0*/  @!UP0 USHF.R.U32.HI UR4, URZ, UR41, UR4 ;  /* 0x00000029ff048299 */ /* 0x000fe40008011604 */
[----:B------:R-:W-:Y:S02]  /*5dd0*/  UIMAD UR10, UR42, UR10, UR6 ;  /* 0x0000000a2a0a72a4 */ /* 0x000fe4000f8e0206 */
[----:B------:R-:W-:Y:S04]  /*5de0*/  @!UP0 USEL UR4, UR5, UR4, !UP2 ;  /* 0x0000000405048287 */ /* 0x000fe8000d000000 */
[----:B------:R-:W-:Y:S02]  /*5df0*/  @!UP0 UIMAD UR10, UR7, UR10, UR4 ;  /* 0x0000000a070a82a4 */ /* 0x000fe4000f8e0204 */
[----:B------:R-:W-:Y:S02]  /*5e00*/  @!UP0 UIADD3 UR11, UPT, UPT, UR11, -UR4, URZ ;  /* 0x800000040b0b8290 */ /* 0x000fe4000fffe0ff */
[----:B------:R-:W-:Y:S02]  /*5e10*/  UIMAD UR7, UR43, UR8, UR38 ;  /* 0x000000082b0772a4 */ /* 0x000fe4000f8e0226 */
[----:B------:R-:W-:Y:S02]  /*5e20*/  @!UP0 UIMAD UR6, UR11, UR42, UR5 ;  /* 0x0000002a0b0682a4 */ /* 0x000fe4000f8e0205 */
[----:B------:R-:W-:Y:S01]  /*5e30*/  UIMAD UR4, UR58, UR9, UR37 ;  /* 0x000000093a0472a4 */ /* 0x000fe2000f8e0225 */
[----:B------:R-:W-:Y:S02]  /*5e40*/  @!UP0 UMOV UR5, UR10 ;  /* 0x0000000a00058c82 */ /* 0x000fe40008000000 */
[----:B------:R-:W-:Y:S02]  /*5e50*/  UIMAD UR38, UR5, UR43, UR7 ;  /* 0x0000002b052672a4 */ /* 0x000fe4000f8e0207 */
[----:B------:R-:W-:Y:S11]  /*5e60*/  UIMAD UR37, UR6, UR58, UR4 ;  /* 0x0000003a062572a4 */ /* 0x000ff6000f8e0204 */
[----:B------:R-:W-:Y:S01]  /*5e70*/  @!UPT UIADD3 URZ, UPT, UPT, URZ, URZ, URZ ;  /* 0x000000fffffff290 */ /* 0x000fe2000fffe0ff */
.L_x_100:
[----:B------:R-:W-:Y:S01]  /*5e80*/  UISETP.NE.AND UP0, UPT, UR39, 0x1, UPT ;  /* 0x000000012700788c */ /* 0x000fe2000bf05270 */
[----:B------:R-:W-:Y:S01]  /*5e90*/  IADD3 R61, PT, PT, R61, 0x1, RZ ;  /* 0x000000013d3d7810 */ /* 0x000fe20007ffe0ff */
[----:B------:R-:W-:Y:S02]  /*5ea0*/  UIADD3 UR11, UPT, UPT, UR49, 0x200, URZ ;  /* 0x00000200310b7890 */ /* 0x000fe4000fffe0ff */
[----:B------:R-:W-:Y:S02]  /*5eb0*/  USHF.L.U32 UR46, UR20, 0x6, URZ ;  /* 0x00000006142e7899 */ /* 0x000fe400080006ff */
[----:B------:R-:W-:Y:S05]  /*5ec0*/  USHF.L.U32 UR45, UR25, 0x6, URZ ;  /* 0x00000006192d7899 */ /* 0x000fea00080006ff */
[----:B------:R-:W2:Y:S01]  /*5ed0*/  @!UP0 LDCU.128 UR12, c[0x0][0xb10] ;  /* 0x00016200ff0c87ac */ /* 0x000ea20008000c00 */
[----:B------:R-:W3:Y:S01]  /*5ee0*/  @!UP0 LDCU UR5, c[0x0][0xb0c] ;  /* 0x00016180ff0587ac */ /* 0x000ee20008000800 */
[----:B------:R-:W4:Y:S01]  /*5ef0*/  @!UP0 LDCU UR10, c[0x0][0xb20] ;  /* 0x00016400ff0a87ac */ /* 0x000f220008000800 */
[----:B--2---:R-:W-:Y:S02]  /*5f00*/  UIMAD.WIDE.U32 UR8, UR38, UR12, URZ ;  /* 0x0000000c260872a5 */ /* 0x004fe4000f8e00ff */
[----:B------:R-:W-:Y:S02]  /*5f10*/  UIMAD.WIDE.U32 UR6, UR37, UR15, URZ ;  /* 0x0000000f250672a5 */ /* 0x000fe4000f8e00ff */
[----:B------:R-:W-:Y:S03]  /*5f20*/  @!UP0 UISETP.NE.AND UP1, UPT, UR14, 0x1, UPT ;  /* 0x000000010e00888c */ /* 0x000fe6000bf25270 */
[----:B------:R-:W-:Y:S01]  /*5f30*/  @!UP0 UMOV UR4, UR9 ;  /* 0x0000000900048c82 */ /* 0x000fe20008000000 */
[----:B---3--:R-:W-:Y:S02]  /*5f40*/  @!UP0 UISETP.NE.AND UP2, UPT, UR5, 0x1, UPT ;  /* 0x000000010500888c */ /* 0x008fe4000bf45270 */
[----:B------:R-:W-:Y:S01]  /*5f50*/  @!UP0 USHF.R.U32.HI UR4, URZ, UR13, UR4 ;  /* 0x0000000dff048299 */ /* 0x000fe20008011604 */
[----:B------:R-:W-:Y:S02]  /*5f60*/  @!UP0 UMOV UR6, UR7 ;  /* 0x0000000700068c82 */ /* 0x000fe40008000000 */
[----:B----4-:R-:W-:Y:S02]  /*5f70*/  @!UP0 USHF.R.U32.HI UR6, URZ, UR10, UR6 ;  /* 0x0000000aff068299 */ /* 0x010fe40008011606 */
[----:B------:R-:W-:Y:S02]  /*5f80*/  @!UP0 USEL UR7, UR38, UR4, !UP2 ;  /* 0x0000000426078287 */ /* 0x000fe4000d000000 */
[----:B------:R-:W-:Y:S04]  /*5f90*/  @!UP0 USEL UR6, UR37, UR6, !UP1 ;  /* 0x0000000625068287 */ /* 0x000fe8000c800000 */
[----:B------:R-:W-:Y:S02]  /*5fa0*/  @!UP0 UIADD3 UR4, UPT, UPT, -UR7, UR6, URZ ;  /* 0x0000000607048290 */ /* 0x000fe4000fffe1ff */
[----:B------:R-:W-:Y:S02]  /*5fb0*/  @!UP0 UIADD3 UR6, UPT, UPT, UR7, -UR6, URZ ;  /* 0x8000000607068290 */ /* 0x000fe4000fffe0ff */
[----:B------:R-:W-:Y:S02]  /*5fc0*/  @!UP0 UIMAD UR38, UR4, UR5, UR38 ;  /* 0x00000005042682a4 */ /* 0x000fe4000f8e0226 */
[----:B------:R-:W-:Y:S02]  /*5fd0*/  @!UP0 UIMAD UR37, UR6, UR14, UR37 ;  /* 0x0000000e062582a4 */ /* 0x000fe4000f8e0225 */
[----:B------:R-:W-:Y:S09]  /*5fe0*/  ULOP3.LUT UP0, URZ, UR11, 0x1b0, URZ, 0xc0, !UPT ;  /* 0x000001b00bff7892 */ /* 0x000ff2000f80c0ff */
[----:B------:R-:W-:Y:S05]  /*5ff0*/  BRA.U !UP0, `(.L_x_101) ;  /* 0x00000001087c7547 */ /* 0x000fea000b800000 */
[----:B------:R-:W2:Y:S01]  /*6000*/  LDCU.64 UR8, c[0x4][0x80] ;  /* 0x01001000ff0877ac */ /* 0x000ea20008000a00 */
[----:B------:R-:W-:Y:S01]  /*6010*/  MOV R2, 0x0 ;  /* 0x0000000000027802 */ /* 0x000fe20000000f00 */
[----:B------:R-:W-:Y:S02]  /*6020*/  HFMA2 R12, -RZ, RZ, 0, 5.9604644775390625e-08 ;  /* 0x00000001ff0c7431 */ /* 0x000fe400000001ff */
[----:B------:R-:W-:Y:S01]  /*6030*/  IMAD.MOV.U32 R8, RZ, RZ, 0x70 ;  /* 0x00000070ff087424 */ /* 0x000fe200078e00ff */
[----:B------:R3:W4:Y:S01]  /*6040*/  LDC.64 R14, c[0x4][R2] ;  /* 0x01000000020e7b82 */ /* 0x0007220000000a00 */
[----:B------:R-:W1:Y:S01]  /*6050*/  LDCU.64 UR6, c[0x4][0x88] ;  /* 0x01001100ff0677ac */ /* 0x000e620008000a00 */
[----:B------:R-:W-:Y:S01]  /*6060*/  IMAD.MOV.U32 R13, RZ, RZ, RZ ;  /* 0x000000ffff0d7224 */ /* 0x000fe200078e00ff */
[----:B------:R-:W1:Y:S01]  /*6070*/  LDCU.64 UR4, c[0x4][0x8] ;  /* 0x01000100ff0477ac */ /* 0x000e620008000a00 */
[----:B--2---:R-:W-:Y:S01]  /*6080*/  MOV R5, UR9 ;  /* 0x0000000900057c02 */ /* 0x004fe20008000f00 */
[----:B------:R-:W-:Y:S01]  /*6090*/  IMAD.U32 R4, RZ, RZ, UR8 ;  /* 0x00000008ff047e24 */ /* 0x000fe2000f8e00ff */
[----:B-1----:R-:W-:Y:S01]  /*60a0*/  MOV R7, UR7 ;  /* 0x0000000700077c02 */ /* 0x002fe20008000f00 */
[----:B------:R-:W-:Y:S01]  /*60b0*/  IMAD.U32 R6, RZ, RZ, UR6 ;  /* 0x00000006ff067e24 */ /* 0x000fe2000f8e00ff */
[----:B------:R-:W-:Y:S01]  /*60c0*/  MOV R11, UR5 ;  /* 0x00000005000b7c02 */ /* 0x000fe20008000f00 */
[----:B------:R-:W-:Y:S02]  /*60d0*/  IMAD.U32 R10, RZ, RZ, UR4 ;  /* 0x00000004ff0a7e24 */ /* 0x000fe4000f8e00ff */
[----:B------:R-:W-:Y:S07]  /*60e0*/  LEPC R20, `(.L_x_102) ;  /* 0x000000001014794e */ /* 0x000fee0000000000 */
[----:B---345:R-:W-:Y:S05]  /*60f0*/  CALL.ABS.NOINC R14 ;  /* 0x000000000e007343 */ /* 0x038fea0003c00000 */
.L_x_102:
[----:B------:R-:W1:Y:S01]  /*6100*/  LDCU.64 UR8, c[0x4][0x80] ;  /* 0x01001000ff0877ac */ /* 0x000e620008000a00 */
[----:B------:R-:W2:Y:S01]  /*6110*/  LDC.64 R2, c[0x4][R2] ;  /* 0x0100000002027b82 */ /* 0x000ea20000000a00 */
[----:B------:R-:W-:Y:S02]  /*6120*/  HFMA2 R12, -RZ, RZ, 0, 5.9604644775390625e-08 ;  /* 0x00000001ff0c7431 */ /* 0x000fe400000001ff */
[----:B------:R-:W-:Y:S02]  /*6130*/  IMAD.MOV.U32 R8, RZ, RZ, 0x70 ;  /* 0x00000070ff087424 */ /* 0x000fe400078e00ff */
[----:B------:R-:W-:Y:S01]  /*6140*/  IMAD.MOV.U32 R13, RZ, RZ, RZ ;  /* 0x000000ffff0d7224 */ /* 0x000fe200078e00ff */
[----:B------:R-:W3:Y:S01]  /*6150*/  LDCU.64 UR6, c[0x4][0x88] ;  /* 0x01001100ff0677ac */ /* 0x000ee20008000a00 */
[----:B------:R-:W4:Y:S01]  /*6160*/  LDCU.64 UR4, c[0x4][0x8] ;  /* 0x01000100ff0477ac */ /* 0x000f220008000a00 */
[----:B-1----:R-:W-:Y:S02]  /*6170*/  MOV R4, UR8 ;  /* 0x0000000800047c02 */ /* 0x002fe40008000f00 */
[----:B------:R-:W-:Y:S02]  /*6180*/  MOV R5, UR9 ;  /* 0x0000000900057c02 */ /* 0x000fe40008000f00 */
[----:B---3--:R-:W-:Y:S01]  /*6190*/  MOV R7, UR7 ;  /* 0x0000000700077c02 */ /* 0x008fe20008000f00 */
[----:B------:R-:W-:Y:S01]  /*61a0*/  IMAD.U32 R6, RZ, RZ, UR6 ;  /* 0x00000006ff067e24 */ /* 0x000fe2000f8e00ff */
[----:B----4-:R-:W-:Y:S01]  /*61b0*/  MOV R11, UR5 ;  /* 0x00000005000b7c02 */ /* 0x010fe20008000f00 */
[----:B------:R-:W-:Y:S02]  /*61c0*/  IMAD.U32 R10, RZ, RZ, UR4 ;  /* 0x00000004ff0a7e24 */ /* 0x000fe4000f8e00ff */
[----:B------:R-:W-:Y:S07]  /*61d0*/  LEPC R20, `(.L_x_101) ;  /* 0x000000001014794e */ /* 0x000fee0000000000 */
[----:B--2---:R-:W-:Y:S05]  /*61e0*/  CALL.ABS.NOINC R2 ;  /* 0x0000000002007343 */ /* 0x004fea0003c00000 */
.L_x_101:
[----:B------:R-:W-:Y:S02]  /*61f0*/  R2UR UR6, R59 ;  /* 0x000000003b0672ca */ /* 0x000fe400000e0000 */
[----:B------:R-:W-:Y:S02]  /*6200*/  R2UR UR5, R70 ;  /* 0x00000000460572ca */ /* 0x000fe400000e0000 */
[----:B------:R-:W-:Y:S02]  /*6210*/  R2UR UR4, R69 ;  /* 0x00000000450472ca */ /* 0x000fe400000e0000 */
[----:B------:R-:W-:Y:S02]  /*6220*/  ISETP.NE.U32.AND P4, PT, R54, RZ, PT ;  /* 0x000000ff3600720c */ /* 0x000fe40003f85070 */
[----:B------:R-:W-:Y:S02]  /*6230*/  ISETP.NE.U32.AND P2, PT, RZ, UR54, PT ;  /* 0x00000036ff007c0c */ /* 0x000fe4000bf45070 */
[----:B------:R-:W-:Y:S02]  /*6240*/  ISETP.NE.AND.EX P4, PT, R55, RZ, PT, P4 ;  /* 0x000000ff3700720c */ /* 0x000fe40003f85340 */
[----:B------:R-:W-:Y:S01]  /*6250*/  ISETP.NE.AND.EX P2, PT, RZ, UR55, PT, P2 ;  /* 0x00000037ff007c0c */ /* 0x000fe2000bf45320 */
[----:B------:R-:W-:Y:S02]  /*6260*/  UISETP.NE.AND UP2, UPT, UR6, URZ, UPT ;  /* 0x000000ff0600728c */ /* 0x000fe4000bf45270 */
[----:B------:R-:W-:Y:S04]  /*6270*/  UISETP.NE.U32.AND UP0, UPT, UR5, URZ, UPT ;  /* 0x000000ff0500728c */ /* 0x000fe8000bf05070 */
[----:B------:R-:W-:Y:S01]  /*6280*/  UISETP.NE.AND.EX UP1, UPT, UR4, URZ, UPT, UP0 ;  /* 0x000000ff0400728c */ /* 0x000fe2000bf25300 */
[----:B------:R-:W-:Y:S01]  /*6290*/  PLOP3.LUT P1, PT, PT, PT, UP2, 0x80, 0x8 ;  /* 0x000000000008781c */ /* 0x000fe20003f2f028 */
[----:B------:R-:W-:Y:S03]  /*62a0*/  UPLOP3.LUT UP0, UPT, UPT, UPT, UPT, 0x40, 0x4 ;  /* 0x000000000004789c */ /* 0x000fe60003f0e870 */
[----:B------:R-:W-:Y:S06]  /*62b0*/  @UP2 UPLOP3.LUT UP0, UPT, UPT, UPT, UP1, 0x80, 0x8 ;  /* 0x000000000008289c */ /* 0x000fec0003f0f010 */
[----:B------:R-:W-:Y:S01]  /*62c0*/  PLOP3.LUT P0, PT, PT, PT, UP0, 0x80, 0x8 ;  /* 0x000000000008781c */ /* 0x000fe20003f0f008 */
[----:B------:R-:W-:Y:S01]  /*62d0*/  @!UPT UIADD3 URZ, UPT, UPT, URZ, URZ, URZ ;  /* 0x000000fffffff290 */ /* 0x000fe2000fffe0ff */
[----:B------:R-:W-:Y:S11]  /*62e0*/  BRA.U !UP1, `(.L_x_103) ;  /* 0x0000000109407547 */ /* 0x000ff6000b800000 */
[----:B------:R-:W-:Y:S01]  /*62f0*/  UISETP.NE.U32.AND UP0, UPT, UR54, URZ, UPT ;  /* 0x000000ff3600728c */ /* 0x000fe2000bf05070 */
[----:B------:R-:W-:Y:S01]  /*6300*/  R2UR UR6, R70 ;  /* 0x00000000460672ca */ /* 0x000fe200000e0000 */
[----:B------:R-:W2:Y:S01]  /*6310*/  LDCU.64 UR8, c[0x0][0x358] ;  /* 0x00006b00ff0877ac */ /* 0x000ea20008000a00 */
[----:B------:R-:W-:Y:S02]  /*6320*/  HFMA2 R56, -RZ, RZ, 0, 5.9604644775390625e-08 ;  /* 0x00000001ff387431 */ /* 0x000fe400000001ff */
[----:B-1----:R-:W-:Y:S01]  /*6330*/  IMAD.MOV.U32 R0, RZ, RZ, 0x1 ;  /* 0x00000001ff007424 */ /* 0x002fe200078e00ff */
[----:B------:R-:W-:Y:S06]  /*6340*/  UISETP.NE.AND.EX UP0, UPT, UR55, URZ, UPT, UP0 ;  /* 0x000000ff3700728c */ /* 0x000fec000bf05300 */
[----:B------:R-:W-:Y:S05]  /*6350*/  PLOP3.LUT P3, PT, PT, PT, UP0, 0x80, 0x8 ;  /* 0x000000000008781c */ /* 0x000fea0003f6f008 */
[----:B------:R-:W1:Y:S01]  /*6360*/  @UP0 LDCU.64 UR4, c[0x0][0x888] ;  /* 0x00011100ff0407ac */ /* 0x000e620008000a00 */
[----:B------:R-:W-:Y:S07]  /*6370*/  @UP0 UIMAD UR6, UR36, UR6, URZ ;  /* 0x00000006240602a4 */ /* 0x000fee000f8e02ff */
[----:B------:R-:W-:Y:S01]  /*6380*/  @!P3 PRMT R56, R0, 0x7610, R56 ;  /* 0x000076100038b816 */ /* 0x000fe20000000038 */
[----:B-1----:R-:W-:Y:S06]  /*6390*/  @UP0 UIMAD.WIDE UR4, UR6, 0x4, UR4 ;  /* 0x00000004060408a5 */ /* 0x002fec000f8e0204 */
[----:B------:R-:W-:Y:S02]  /*63a0*/  IMAD.U32 R2, RZ, RZ, UR4 ;  /* 0x00000004ff027e24 */ /* 0x000fe4000f8e00ff */
[----:B------:R-:W-:Y:S03]  /*63b0*/  IMAD.U32 R3, RZ, RZ, UR5 ;  /* 0x00000005ff037e24 */ /* 0x000fe6000f8e00ff */
[----:B------:R-:W1:Y:S02]  /*63c0*/  @!UP0 LDCU UR4, c[0x0][0x880] ;  /* 0x00011000ff0487ac */ /* 0x000e640008000800 */
[----:B--2--5:R2:W5:Y:S02]  /*63d0*/  @P3 LDG.E R27, desc[UR8][R2.64] ;  /* 0x00000008021b3981 */ /* 0x024564000c1e1900 */
[----:B-12---:R-:W-:Y:S02]  /*63e0*/  @!P3 MOV R27, UR4 ;  /* 0x00000004001bbc02 */ /* 0x006fe40008000f00 */
.L_x_103:
[----:B------:R-:W-:Y:S05]  /*63f0*/  @!P4 BRA `(.L_x_104) ;  /* 0x000000000024c947 */ /* 0x000fea0003800000 */
[----:B------:R-:W-:Y:S01]  /*6400*/  ISETP.NE.U32.AND P3, PT, R52, RZ, PT ;  /* 0x000000ff3400720c */ /* 0x000fe20003f65070 */
[----:B------:R-:W2:Y:S03]  /*6410*/  LDCU.64 UR4, c[0x0][0x358] ;  /* 0x00006b00ff0477ac */ /* 0x000ea60008000a00 */
[----:B------:R-:W-:Y:S11]  /*6420*/  ISETP.NE.AND.EX P3, PT, R53, RZ, PT, P3 ;  /* 0x000000ff3500720c */ /* 0x000ff60003f65330 */
[----:B------:R-:W-:Y:S02]  /*6430*/  @!UPT UIADD3 URZ, UPT, UPT, URZ, URZ, URZ ;  /* 0x000000fffffff290 */ /* 0x000fe4000fffe0ff */
[----:B------:R-:W3:Y:S01]  /*6440*/  @P3 LDC.64 R2, c[0x0][0x8a8] ;  /* 0x00022a00ff023b82 */ /* 0x000ee20000000a00 */
[----:B-1----:R-:W-:Y:S04]  /*6450*/  @P3 IMAD R0, R54, UR36, RZ ;  /* 0x0000002436003c24 */ /* 0x002fe8000f8e02ff */
[----:B---3--:R-:W-:Y:S05]  /*6460*/  @P3 IMAD.WIDE R2, R0, 0x4, R2 ;  /* 0x0000000400023825 */ /* 0x008fea00078e0202 */
[----:B--2--5:R2:W5:Y:S02]  /*6470*/  @P3 LDG.E R24, desc[UR4][R2.64] ;  /* 0x0000000402183981 */ /* 0x024564000c1e1900 */
[----:B--2---:R-:W3:Y:S02]  /*6480*/  @!P3 LDC R24, c[0x0][0x8a0] ;  /* 0x00022800ff18bb82 */ /* 0x004ee40000000800 */
.L_x_104:
[----:B-----5:R-:W-:Y:S01]  /*6490*/  FSETP.NEU.AND P3, PT, R27, RZ, PT ;  /* 0x000000ff1b00720b */ /* 0x020fe20003f6d000 */
[----:B------:R-:W-:Y:S01]  /*64a0*/  ULOP3.LUT UR4, UR52, 0x1, URZ, 0x3c, !UPT ;  /* 0x0000000134047892 */ /* 0x000fe2000f8e3cff */
[----:B------:R-:W-:Y:S01]  /*64b0*/  SEL R5, RZ, 0xffffffff, P2 ;  /* 0xffffffffff057807 */ /* 0x000fe20001000000 */
[----:B------:R-:W-:Y:S01]  /*64c0*/  IMAD.U32 R76, RZ, RZ, UR48 ;  /* 0x00000030ff4c7e24 */ /* 0x000fe2000f8e00ff */
[----:B------:R-:W-:Y:S01]  /*64d0*/  @P1 LOP3.LUT P2, RZ, R56, 0xff, RZ, 0xc0, !PT ;  /* 0x000000ff38ff1812 */ /* 0x000fe2000784c0ff */
[----:B------:R-:W-:Y:S01]  /*64e0*/  IMAD.SHL.U32 R74, R63, 0x10, RZ ;  /* 0x000000103f4a7824 */ /* 0x000fe200078e00ff */
[----:B------:R-:W-:Y:S01]  /*64f0*/  @P1 SEL R2, RZ, 0xffffffff, P3 ;  /* 0xffffffffff021807 */ /* 0x000fe20001800000 */
[----:B------:R-:W-:Y:S01]  /*6500*/  IMAD.U32 R79, RZ, RZ, UR4 ;  /* 0x00000004ff4f7e24 */ /* 0x000fe2000f8e00ff */
[----:B------:R-:W-:Y:S01]  /*6510*/  LEA R72, R22, UR49, 0x3 ;  /* 0x0000003116487c11 */ /* 0x000fe2000f8e18ff */
[----:B------:R-:W-:Y:S01]  /*6520*/  IMAD.SHL.U32 R76, R76, 0x2000, RZ ;  /* 0x000020004c4c7824 */ /* 0x000fe200078e00ff */
[----:B------:R-:W-:Y:S01]  /*6530*/  @P0 SEL R2, R5, R2, !P2 ;  /* 0x0000000205020207 */ /* 0x000fe20005000000 */
[----:B------:R-:W-:Y:S01]  /*6540*/  IMAD.SHL.U32 R73, R62, 0x10, RZ ;  /* 0x000000103e497824 */ /* 0x000fe200078e00ff */
[----:B------:R-:W-:Y:S01]  /*6550*/  SHF.L.U32 R3, R65, 0x1f, RZ ;  /* 0x0000001f41037819 */ /* 0x000fe200000006ff */
[----:B------:R-:W-:Y:S01]  /*6560*/  IMAD.IADD R75, R67, 0x1, R76 ;  /* 0x00000001434b7824 */ /* 0x000fe200078e024c */
[----:B------:R-:W-:Y:S01]  /*6570*/  @P1 LOP3.LUT R2, R2, 0x1, RZ, 0xc0, !PT ;  /* 0x0000000102021812 */ /* 0x000fe200078ec0ff */
[----:B------:R-:W-:Y:S01]  /*6580*/  BSSY B1, `(.L_x_105) ;  /* 0x0000039000017945 */ /* 0x000fe20003800000 */
[----:B------:R-:W-:Y:S01]  /*6590*/  PLOP3.LUT P2, PT, PT, PT, UP1, 0x80, 0x8 ;  /* 0x000000000008781c */ /* 0x000fe20003f4f018 */
[----:B------:R-:W-:Y:S01]  /*65a0*/  IMAD.IADD R35, R75, 0x1, R74 ;  /* 0x000000014b237824 */ /* 0x000fe200078e024a */
[----:B------:R-:W-:Y:S01]  /*65b0*/  ISETP.NE.U32.OR P5, PT, R2, 0x1, !P1 ;  /* 0x000000010200780c */ /* 0x000fe20004fa5470 */
[----:B------:R-:W-:Y:S01]  /*65c0*/  IMAD.U32 R2, RZ, RZ, UR48 ;  /* 0x00000030ff027e24 */ /* 0x000fe2000f8e00ff */
[----:B------:R-:W-:Y:S01]  /*65d0*/  LOP3.LUT P4, R60, R56, 0xff, RZ, 0xc0, !PT ;  /* 0x000000ff383c7812 */ /* 0x000fe2000788c0ff */
[----:B------:R-:W-:Y:S01]  /*65e0*/  IMAD.MOV.U32 R78, RZ, RZ, 0x1 ;  /* 0x00000001ff4e7424 */ /* 0x000fe200078e00ff */
[----:B------:R-:W-:Y:S01]  /*65f0*/  P2R R71, PR, RZ, 0x20 ;  /* 0x00000020ff477803 */ /* 0x000fe20000000000 */
[----:B------:R-:W-:Y:S01]  /*6600*/  IMAD R25, R22, 0x20, R23 ;  /* 0x0000002016197824 */ /* 0x000fe200078e0217 */
[----:B-1----:R-:W-:Y:S01]  /*6610*/  LEA R0, R2, UR49, 0x3 ;  /* 0x0000003102007c11 */ /* 0x002fe2000f8e18ff */
[----:B------:R-:W-:Y:S01]  /*6620*/  IMAD.U32 R77, RZ, RZ, UR48 ;  /* 0x00000030ff4d7e24 */ /* 0x000fe2000f8e00ff */
[----:B------:R-:W-:Y:S02]  /*6630*/  SEL R2, RZ, 0xffffffff, P3 ;  /* 0xffffffffff027807 */ /* 0x000fe40001800000 */
[----:B------:R-:W-:Y:S02]  /*6640*/  CS2R R38, SRZ ;  /* 0x0000000000267805 */ /* 0x000fe4000001ff00 */
[----:B------:R-:W-:Y:S02]  /*6650*/  CS2R R36, SRZ ;  /* 0x0000000000247805 */ /* 0x000fe4000001ff00 */
[----:B------:R-:W-:Y:S02]  /*6660*/  CS2R R42, SRZ ;  /* 0x00000000002a7805 */ /* 0x000fe4000001ff00 */
[----:B------:R-:W-:Y:S02]  /*6670*/  @P2 SEL R2, R5, R2, !P4 ;  /* 0x0000000205022207 */ /* 0x000fe40006000000 */
[----:B------:R-:W-:Y:S02]  /*6680*/  CS2R R40, SRZ ;  /* 0x0000000000287805 */ /* 0x000fe4000001ff00 */
[----:B------:R-:W-:Y:S02]  /*6690*/  @P5 SHF.L.U32 R7, R79, 0x1f, RZ ;  /* 0x0000001f4f075819 */ /* 0x000fe400000006ff */
[----:B------:R-:W-:Y:S02]  /*66a0*/  CS2R R46, SRZ ;  /* 0x00000000002e7805 */ /* 0x000fe4000001ff00 */
[----:B------:R-:W-:Y:S02]  /*66b0*/  LOP3.LUT R2, R2, 0x1, RZ, 0xc0, !PT ;  /* 0x0000000102027812 */ /* 0x000fe400078ec0ff */
[----:B------:R-:W-:Y:S01]  /*66c0*/  CS2R R44, SRZ ;  /* 0x00000000002c7805 */ /* 0x000fe2000001ff00 */
[----:B------:R-:W1:Y:S01]  /*66d0*/  @P5 SYNCS.PHASECHK.TRANS64.TRYWAIT P1, [R0+URZ+0x50], R7 ;  /* 0x00005007000055a7 */ /* 0x000e6200080211ff */
[----:B------:R-:W-:Y:S02]  /*66e0*/  CS2R R50, SRZ ;  /* 0x0000000000327805 */ /* 0x000fe4000001ff00 */
[----:B------:R-:W-:Y:S02]  /*66f0*/  ISETP.NE.U32.AND P2, PT, R2, 0x1, PT ;  /* 0x000000010200780c */ /* 0x000fe40003f45070 */
[----:B------:R-:W-:Y:S01]  /*6700*/  CS2R R48, SRZ ;  /* 0x0000000000307805 */ /* 0x000fe2000001ff00 */
[----:B------:R-:W-:Y:S01]  /*6710*/  IMAD.IADD R34, R75, 0x1, R73 ;  /* 0x000000014b227824 */ /* 0x000fe200078e0249 */
[----:B------:R-:W-:Y:S01]  /*6720*/  P2R R80, PR, RZ, 0x4 ;  /* 0x00000004ff507803 */ /* 0x000fe20000000000 */
[----:B------:R-:W-:Y:S01]  /*6730*/  IMAD.IADD R32, R66, 0x1, R35 ;  /* 0x0000000142207824 */ /* 0x000fe200078e0223 */
[----:B------:R2:W4:Y:S01]  /*6740*/  SYNCS.PHASECHK.TRANS64.TRYWAIT P0, [R72+URZ+0xb0], R3 ;  /* 0x0000b003480075a7 */ /* 0x00052200080011ff */
[----:B-1----:R-:W-:Y:S01]  /*6750*/  @P5 SEL R78, RZ, 0x1, !P1 ;  /* 0x00000001ff4e5807 */ /* 0x002fe20004800000 */
[----:B--2---:R-:W-:Y:S06]  /*6760*/  @!P5 BRA `(.L_x_106) ;  /* 0x000000000068d947 */ /* 0x004fec0003800000 */
[----:B------:R-:W-:Y:S01]  /*6770*/  ISETP.NE.AND P1, PT, R78, RZ, PT ;  /* 0x000000ff4e00720c */ /* 0x000fe20003f25270 */
[----:B------:R-:W-:Y:S01]  /*6780*/  BSSY B0, `(.L_x_107) ;  /* 0x000000d000007945 */ /* 0x000fe20003800000 */
[----:B------:R-:W-:Y:S02]  /*6790*/  CS2R R50, SRZ ;  /* 0x0000000000327805 */ /* 0x000fe4000001ff00 */
[----:B------:R-:W-:Y:S02]  /*67a0*/  CS2R R48, SRZ ;  /* 0x0000000000307805 */ /* 0x000fe4000001ff00 */
[----:B------:R-:W-:Y:S02]  /*67b0*/  CS2R R46, SRZ ;  /* 0x00000000002e7805 */ /* 0x000fe4000001ff00 */
[----:B------:R-:W-:Y:S02]  /*67c0*/  CS2R R44, SRZ ;  /* 0x00000000002c7805 */ /* 0x000fe4000001ff00 */
[----:B------:R-:W-:Y:S02]  /*67d0*/  CS2R R42, SRZ ;  /* 0x00000000002a7805 */ /* 0x000fe4000001ff00 */
[----:B------:R-:W-:Y:S02]  /*67e0*/  CS2R R40, SRZ ;  /* 0x0000000000287805 */ /* 0x000fe4000001ff00 */
[----:B------:R-:W-:Y:S02]  /*67f0*/  CS2R R38, SRZ ;  /* 0x0000000000267805 */ /* 0x000fe4000001ff00 */
[----:B------:R-:W-:Y:S01]  /*6800*/  CS2R R36, SRZ ;  /* 0x0000000000247805 */ /* 0x000fe2000001ff00 */
[----:B------:R-:W-:Y:S06]  /*6810*/  @P1 BRA `(.L_x_108) ;  /* 0x00000000000c1947 */ /* 0x000fec0003800000 */
[----:B------:R-:W-:Y:S04]  /*6820*/  SHF.L.U32 R5, R79, 0x1f, RZ ;  /* 0x0000001f4f057819 */ /* 0x000fe800000006ff */
[----:B------:R-:W1:Y:S02]  /*6830*/  SYNCS.PHASECHK.TRANS64.TRYWAIT P1, [R0+URZ+0x50], R5 ;  /* 0x00005005000075a7 */ /* 0x000e6400080211ff */
[----:B-1----:R-:W-:Y:S05]  /*6840*/  @!P1 BRA `(.L_x_109) ;  /* 0x0000002000749947 */ /* 0x002fea0003800000 */
.L_x_108:
[----:B------:R-:W-:Y:S05]  /*6850*/  BSYNC B0 ;  /* 0x0000000000007941 */ /* 0x000fea0003800000 */
.L_x_107:
[----:B------:R-:W-:Y:S01]  /*6860*/  ISETP.NE.AND P1, PT, R80, RZ, PT ;  /* 0x000000ff5000720c */ /* 0x000fe20003f25270 */
[----:B------:R-:W-:Y:S04]  /*6870*/  UIADD3 UR4, UPT, UPT, UR48, 0x1, URZ ;  /* 0x0000000130047890 */ /* 0x000fe8000fffe0ff */
[----:B------:R-:W-:Y:S04]  /*6880*/  UISETP.NE.AND UP0, UPT, UR4, 0x3, UPT ;  /* 0x000000030400788c */ /* 0x000fe8000bf05270 */
[----:B------:R-:W-:Y:S02]  /*6890*/  USEL UR5, URZ, 0x1, UP0 ;  /* 0x00000001ff057887 */ /* 0x000fe40008000000 */
[----:B------:R-:W-:Y:S02]  /*68a0*/  USEL UR4, UR4, URZ, UP0 ;  /* 0x000000ff04047287 */ /* 0x000fe40008000000 */
[----:B------:R2:W1:Y:S02]  /*68b0*/  @P1 LDS.128 R48, [R75] ;  /* 0x000000004b301984 */ /* 0x0004640000000c00 */
[----:B------:R-:W-:Y:S02]  /*68c0*/  LOP3.LUT R79, R79, UR5, RZ, 0x3c, !PT ;  /* 0x000000054f4f7c12 */ /* 0x000fe4000f8e3cff */
[----:B------:R2:W1:Y:S01]  /*68d0*/  @P1 LDS.128 R44, [R35+0x10] ;  /* 0x00001000232c1984 */ /* 0x0004620000000c00 */
[----:B------:R-:W-:Y:S03]  /*68e0*/  IMAD.U32 R77, RZ, RZ, UR4 ;  /* 0x00000004ff4d7e24 */ /* 0x000fe6000f8e00ff */
[----:B------:R2:W1:Y:S04]  /*68f0*/  @P1 LDS.128 R40, [R34+0x20] ;  /* 0x0000200022281984 */ /* 0x0004680000000c00 */
[----:B------:R2:W1:Y:S02]  /*6900*/  @P1 LDS.128 R36, [R32+0x10] ;  /* 0x0000100020241984 */ /* 0x0004640000000c00 */
.L_x_106:
[----:B------:R-:W-:Y:S05]  /*6910*/  BSYNC B1 ;  /* 0x0000000000017941 */ /* 0x000fea0003800000 */
.L_x_105:
[----:B-1----:R-:W-:Y:S04]  /*6920*/  SHF.R.U32.HI R0, RZ, 0x15, R25 ;  /* 0x00000015ff007819 */ /* 0x002fe80000011619 */
[----:B------:R-:W-:Y:S01]  /*6930*/  LOP3.LUT P1, RZ, R0, 0x3, R57, 0x48, !PT ;  /* 0x0000000300ff7812 */ /* 0x000fe20007824839 */
[----:B------:R-:W-:Y:S01]  /*6940*/  @!UPT UIADD3 URZ, UPT, UPT, URZ, URZ, URZ ;  /* 0x000000fffffff290 */ /* 0x000fe2000fffe0ff */
[----:B----4-:R-:W-:Y:S11]  /*6950*/  @P0 BRA `(.L_x_110) ;  /* 0x0000000000080947 */ /* 0x010ff60003800000 */
[----:B------:R-:W1:Y:S02]  /*6960*/  SYNCS.PHASECHK.TRANS64.TRYWAIT P0, [R72+URZ+0xb0], R3 ;  /* 0x0000b003480075a7 */ /* 0x000e6400080011ff */
[----:B-1----:R-:W-:Y:S05]  /*6970*/  @!P0 BRA `(.L_x_111) ;  /* 0x00000020003c8947 */ /* 0x002fea0003800000 */
.L_x_110:
[----:B------:R-:W-:Y:S05]  /*6980*/  @!P1 BRA `(.L_x_112) ;  /* 0x0000000000409947 */ /* 0x000fea0003800000 */
[----:B------:R-:W4:Y:S01]  /*6990*/  LDCU.64 UR8, c[0x4][0x70] ;  /* 0x01000e00ff0877ac */ /* 0x000f220008000a00 */
[----:B-1----:R-:W-:Y:S01]  /*69a0*/  MOV R3, 0x0 ;  /* 0x0000000000037802 */ /* 0x002fe20000000f00 */
[----:B------:R-:W-:Y:S02]  /*69b0*/  HFMA2 R12, -RZ, RZ, 0, 5.9604644775390625e-08 ;  /* 0x00000001ff0c7431 */ /* 0x000fe400000001ff */
[----:B------:R-:W-:Y:S02]  /*69c0*/  IMAD.MOV.U32 R8, RZ, RZ, 0x192 ;  /* 0x00000192ff087424 */ /* 0x000fe400078e00ff */
[----:B------:R-:W-:Y:S01]  /*69d0*/  IMAD.MOV.U32 R13, RZ, RZ, RZ ;  /* 0x000000ffff0d7224 */ /* 0x000fe200078e00ff */
[----:B------:R-:W1:Y:S01]  /*69e0*/  LDCU.64 UR6, c[0x4][0x78] ;  /* 0x01000f00ff0677ac */ /* 0x000e620008000a00 */
[----:B------:R-:W2:Y:S01]  /*69f0*/  LDC.64 R2, c[0x4][R3] ;  /* 0x0100000003027b82 */ /* 0x000ea20000000a00 */
[----:B------:R-:W5:Y:S01]  /*6a00*/  LDCU.64 UR4, c[0x4][0x10] ;  /* 0x01000200ff0477ac */ /* 0x000f620008000a00 */
[----:B----4-:R-:W-:Y:S01]  /*6a10*/  MOV R5, UR9 ;  /* 0x0000000900057c02 */ /* 0x010fe20008000f00 */
[----:B------:R-:W-:Y:S01]  /*6a20*/  IMAD.U32 R4, RZ, RZ, UR8 ;  /* 0x00000008ff047e24 */ /* 0x000fe2000f8e00ff */
[----:B-1----:R-:W-:Y:S01]  /*6a30*/  MOV R7, UR7 ;  /* 0x0000000700077c02 */ /* 0x002fe20008000f00 */
[----:B------:R-:W-:Y:S01]  /*6a40*/  IMAD.U32 R6, RZ, RZ, UR6 ;  /* 0x00000006ff067e24 */ /* 0x000fe2000f8e00ff */
[----:B-----5:R-:W-:Y:S01]  /*6a50*/  MOV R11, UR5 ;  /* 0x00000005000b7c02 */ /* 0x020fe20008000f00 */
[----:B------:R-:W-:Y:S02]  /*6a60*/  IMAD.U32 R10, RZ, RZ, UR4 ;  /* 0x00000004ff0a7e24 */ /* 0x000fe4000f8e00ff */
[----:B------:R-:W-:Y:S07]  /*6a70*/  LEPC R20, `(.L_x_112) ;  /* 0x000000001014794e */ /* 0x000fee0000000000 */
[----:B--23--:R-:W-:Y:S05]  /*6a80*/  CALL.ABS.NOINC R2 ;  /* 0x0000000002007343 */ /* 0x00cfea0003c00000 */
.L_x_112:
[----:B------:R-:W-:Y:S01]  /*6a90*/  LOP3.LUT R20, R48, 0xffffe000, RZ, 0xc0, !PT ;  /* 0xffffe00030147812 */ /* 0x000fe200078ec0ff */
[----:B------:R-:W-:Y:S05]  /*6aa0*/  WARPSYNC.ALL ;  /* 0x0000000000007948 */ /* 0x000fea0003800000 */
[----:B------:R-:W-:Y:S01]  /*6ab0*/  R2UR UR4, R25 ;  /* 0x00000000190472ca */ /* 0x000fe200000e0000 */
[----:B------:R-:W-:Y:S01]  /*6ac0*/  BSSY.RECONVERGENT B0, `(.L_x_113) ;  /* 0x000005c000007945 */ /* 0x000fe20003800200 */
[----:B------:R-:W-:Y:S02]  /*6ad0*/  LOP3.LUT R21, R49, 0xffffe000, RZ, 0xc0, !PT ;  /* 0xffffe00031157812 */ /* 0x000fe400078ec0ff */
[----:B------:R-:W-:Y:S02]  /*6ae0*/  LOP3.LUT R26, R50, 0xffffe000, RZ, 0xc0, !PT ;  /* 0xffffe000321a7812 */ /* 0x000fe400078ec0ff */
[----:B------:R-:W-:Y:S02]  /*6af0*/  LOP3.LUT R33, R44, 0xffffe000, RZ, 0xc0, !PT ;  /* 0xffffe0002c217812 */ /* 0x000fe400078ec0ff */
[----:B------:R-:W-:Y:S05]  /*6b00*/  ISETP.NE.AND P0, PT, R68, RZ, PT ;  /* 0x000000ff4400720c */ /* 0x000fea0003f05270 */
[----:B------:R-:W3:Y:S02]  /*6b10*/  LDTM.x16 R4, tmem[UR4] ;  /* 0x00000004000479ee */ /* 0x000ee40008240000 */
[C---:B---3--:R-:W-:Y:S01]  /*6b20*/  FMUL R0, R24.reuse, R4 ;  /* 0x0000000418007220 */ /* 0x048fe20000400000 */
[C---:B------:R-:W-:Y:S01]  /*6b30*/  FMUL R2, R24.reuse, R5 ;  /* 0x0000000518027220 */ /* 0x040fe20000400000 */
[C---:B-1----:R-:W-:Y:S01]  /*6b40*/  FMUL R3, R24.reuse, R6 ;  /* 0x0000000618037220 */ /* 0x042fe20000400000 */
[----:B------:R-:W-:Y:S01]  /*6b50*/  FMUL R7, R24, R7 ;  /* 0x0000000718077220 */ /* 0x000fe20000400000 */
[----:B------:R-:W-:Y:S01]  /*6b60*/  FFMA R28, R27, R20, R0 ;  /* 0x000000141b1c7223 */ /* 0x000fe20000000000 */
[----:B------:R-:W-:Y:S01]  /*6b70*/  LOP3.LUT R20, R51, 0xffffe000, RZ, 0xc0, !PT ;  /* 0xffffe00033147812 */ /* 0x000fe200078ec0ff */
[C---:B------:R-:W-:Y:S01]  /*6b80*/  FFMA R29, R27.reuse, R21, R2 ;  /* 0x000000151b1d7223 */ /* 0x040fe20000000002 */
[----:B------:R-:W-:Y:S01]  /*6b90*/  LOP3.LUT R21, R46, 0xffffe000, RZ, 0xc0, !PT ;  /* 0xffffe0002e157812 */ /* 0x000fe200078ec0ff */
[----:B------:R-:W-:Y:S01]  /*6ba0*/  FFMA R30, R27, R26, R3 ;  /* 0x0000001a1b1e7223 */ /* 0x000fe20000000003 */
[----:B------:R-:W-:Y:S01]  /*6bb0*/  LOP3.LUT R26, R45, 0xffffe000, RZ, 0xc0, !PT ;  /* 0xffffe0002d1a7812 */ /* 0x000fe200078ec0ff */
[----:B------:R-:W-:Y:S01]  /*6bc0*/  FFMA R31, R27, R20, R7 ;  /* 0x000000141b1f7223 */ /* 0x000fe20000000007 */
[----:B------:R-:W-:Y:S01]  /*6bd0*/  LOP3.LUT R20, R47, 0xffffe000, RZ, 0xc0, !PT ;  /* 0xffffe0002f147812 */ /* 0x000fe200078ec0ff */
[C---:B------:R-:W-:Y:S01]  /*6be0*/  FMUL R4, R24.reuse, R8 ;  /* 0x0000000818047220 */ /* 0x040fe20000400000 */
[----:B------:R-:W-:Y:S01]  /*6bf0*/  F2FP.TF32.F32.PACK_B R28, R28 ;  /* 0x0000001cff1c723e */ /* 0x000fe200024050ff */
[C---:B------:R-:W-:Y:S01]  /*6c00*/  FMUL R5, R24.reuse, R9 ;  /* 0x0000000918057220 */ /* 0x040fe20000400000 */
[----:B------:R-:W-:Y:S01]  /*6c10*/  F2FP.TF32.F32.PACK_B R29, R29 ;  /* 0x0000001dff1d723e */ /* 0x000fe200024050ff */
[C---:B------:R-:W-:Y:S01]  /*6c20*/  FMUL R6, R24.reuse, R10 ;  /* 0x0000000a18067220 */ /* 0x040fe20000400000 */
[----:B------:R-:W-:Y:S01]  /*6c30*/  FMUL R11, R24, R11 ;  /* 0x0000000b180b7220 */ /* 0x000fe20000400000 */
[----:B------:R-:W-:Y:S01]  /*6c40*/  F2FP.TF32.F32.PACK_B R30, R30 ;  /* 0x0000001eff1e723e */ /* 0x000fe200024050ff */
[C---:B------:R-:W-:Y:S01]  /*6c50*/  FFMA R4, R27.reuse, R33, R4 ;  /* 0x000000211b047223 */ /* 0x040fe20000000004 */
[----:B------:R-:W-:Y:S01]  /*6c60*/  F2FP.TF32.F32.PACK_B R31, R31 ;  /* 0x0000001fff1f723e */ /* 0x000fe200024050ff */
[C---:B------:R-:W-:Y:S01]  /*6c70*/  FFMA R5, R27.reuse, R26, R5 ;  /* 0x0000001a1b057223 */ /* 0x040fe20000000005 */
[C---:B------:R-:W-:Y:S01]  /*6c80*/  FFMA R6, R27.reuse, R21, R6 ;  /* 0x000000151b067223 */ /* 0x040fe20000000006 */
[----:B------:R-:W-:Y:S01]  /*6c90*/  FFMA R7, R27, R20, R11 ;  /* 0x000000141b077223 */ /* 0x000fe2000000000b */
[----:B------:R-:W-:Y:S01]  /*6ca0*/  LOP3.LUT R33, R40, 0xffffe000, RZ, 0xc0, !PT ;  /* 0xffffe00028217812 */ /* 0x000fe200078ec0ff */
[----:B------:R1:W-:Y:S01]  /*6cb0*/  STS.128 [R75], R28 ;  /* 0x0000001c4b007388 */ /* 0x0003e20000000c00 */
[----:B------:R-:W-:Y:S01]  /*6cc0*/  LOP3.LUT R26, R41, 0xffffe000, RZ, 0xc0, !PT ;  /* 0xffffe000291a7812 */ /* 0x000fe200078ec0ff */
[C---:B------:R-:W-:Y:S01]  /*6cd0*/  FMUL R8, R24.reuse, R12 ;  /* 0x0000000c18087220 */ /* 0x040fe20000400000 */
[----:B------:R-:W-:Y:S01]  /*6ce0*/  FMUL R9, R24, R13 ;  /* 0x0000000d18097220 */ /* 0x000fe20000400000 */
[----:B------:R-:W-:Y:S01]  /*6cf0*/  LOP3.LUT R21, R42, 0xffffe000, RZ, 0xc0, !PT ;  /* 0xffffe0002a157812 */ /* 0x000fe200078ec0ff */
[C---:B------:R-:W-:Y:S01]  /*6d00*/  FMUL R10, R24.reuse, R14 ;  /* 0x0000000e180a7220 */ /* 0x040fe20000400000 */
[----:B------:R-:W-:Y:S01]  /*6d10*/  LOP3.LUT R20, R43, 0xffffe000, RZ, 0xc0, !PT ;  /* 0xffffe0002b147812 */ /* 0x000fe200078ec0ff */
[----:B------:R-:W-:Y:S01]  /*6d20*/  FMUL R15, R24, R15 ;  /* 0x0000000f180f7220 */ /* 0x000fe20000400000 */
[----:B------:R-:W-:Y:S01]  /*6d30*/  F2FP.TF32.F32.PACK_B R4, R4 ;  /* 0x00000004ff04723e */ /* 0x000fe200024050ff */
[C---:B------:R-:W-:Y:S01]  /*6d40*/  FFMA R8, R27.reuse, R33, R8 ;  /* 0x000000211b087223 */ /* 0x040fe20000000008 */
[----:B------:R-:W-:Y:S01]  /*6d50*/  F2FP.TF32.F32.PACK_B R5, R5 ;  /* 0x00000005ff05723e */ /* 0x000fe200024050ff */
[C---:B------:R-:W-:Y:S01]  /*6d60*/  FFMA R9, R27.reuse, R26, R9 ;  /* 0x0000001a1b097223 */ /* 0x040fe20000000009 */
[----:B------:R-:W-:Y:S01]  /*6d70*/  F2FP.TF32.F32.PACK_B R6, R6 ;  /* 0x00000006ff06723e */ /* 0x000fe200024050ff */
[C---:B------:R-:W-:Y:S01]  /*6d80*/  FFMA R10, R27.reuse, R21, R10 ;  /* 0x000000151b0a7223 */ /* 0x040fe2000000000a */
[----:B------:R-:W-:Y:S01]  /*6d90*/  F2FP.TF32.F32.PACK_B R7, R7 ;  /* 0x00000007ff07723e */ /* 0x000fe200024050ff */
[----:B------:R-:W-:Y:S01]  /*6da0*/  FFMA R11, R27, R20, R15 ;  /* 0x000000141b0b7223 */ /* 0x000fe2000000000f */
[----:B------:R-:W-:Y:S01]  /*6db0*/  LOP3.LUT R33, R36, 0xffffe000, RZ, 0xc0, !PT ;  /* 0xffffe00024217812 */ /* 0x000fe200078ec0ff */
[C---:B------:R-:W-:Y:S01]  /*6dc0*/  FMUL R12, R24.reuse, R16 ;  /* 0x00000010180c7220 */ /* 0x040fe20000400000 */
[----:B------:R-:W-:Y:S01]  /*6dd0*/  LOP3.LUT R26, R37, 0xffffe000, RZ, 0xc0, !PT ;  /* 0xffffe000251a7812 */ /* 0x000fe200078ec0ff */
[----:B------:R1:W-:Y:S01]  /*6de0*/  STS.128 [R35+0x10], R4 ;  /* 0x0000100423007388 */ /* 0x0003e20000000c00 */
        /* <DEDUP_REMOVED lines=13> */
[----:B------:R-:W-:Y:S02]  /*6ec0*/  F2FP.TF32.F32.PACK_B R12, R12 ;  /* 0x0000000cff0c723e */ /* 0x000fe400024050ff */
[----:B------:R-:W-:Y:S01]  /*6ed0*/  F2FP.TF32.F32.PACK_B R13, R13 ;  /* 0x0000000dff0d723e */ /* 0x000fe200024050ff */
[----:B------:R1:W-:Y:S01]  /*6ee0*/  STS.128 [R34+0x20], R8 ;  /* 0x0000200822007388 */ /* 0x0003e20000000c00 */
[----:B------:R-:W-:Y:S02]  /*6ef0*/  F2FP.TF32.F32.PACK_B R14, R14 ;  /* 0x0000000eff0e723e */ /* 0x000fe400024050ff */
[----:B------:R-:W-:Y:S05]  /*6f00*/  F2FP.TF32.F32.PACK_B R15, R15 ;  /* 0x0000000fff0f723e */ /* 0x000fea00024050ff */
[----:B------:R1:W-:Y:S01]  /*6f10*/  STS.128 [R32+0x10], R12 ;  /* 0x0000100c20007388 */ /* 0x0003e20000000c00 */
[----:B------:R-:W-:Y:S01]  /*6f20*/  @!PT LDS RZ, [RZ] ;  /* 0x00000000fffff984 */ /* 0x000fe20000000800 */
[----:B------:R-:W-:Y:S01]  /*6f30*/  @!PT LDS RZ, [RZ] ;  /* 0x00000000fffff984 */ /* 0x000fe20000000800 */
[----:B------:R-:W-:Y:S01]  /*6f40*/  @!PT LDS RZ, [RZ] ;  /* 0x00000000fffff984 */ /* 0x000fe20000000800 */
[----:B------:R-:W-:Y:S01]  /*6f50*/  @!PT LDS RZ, [RZ] ;  /* 0x00000000fffff984 */ /* 0x000fe20000000800 */
[----:B------:R3:W-:Y:S07]  /*6f60*/  MEMBAR.ALL.CTA ;  /* 0x0000000000007992 */ /* 0x0007ee0000008000 */
[----:B---3--:R-:W3:Y:S02]  /*6f70*/  FENCE.VIEW.ASYNC.S ;  /* 0x00000000000073c6 */ /* 0x008ee40000000000 */
[----:B---3--:R-:W-:Y:S06]  /*6f80*/  BAR.SYNC.DEFER_BLOCKING 0x1, 0x80 ;  /* 0x0042000000007b1d */ /* 0x008fec0000010000 */
[----:B------:R-:W-:Y:S05]  /*6f90*/  @P0 BRA `(.L_x_114) ;  /* 0x0000000000380947 */ /* 0x000fea0003800000 */
[----:B------:R-:W3:Y:S01]  /*6fa0*/  LDCU.64 UR6, c[0x0][0x348] ;  /* 0x00006900ff0677ac */ /* 0x000ee20008000a00 */
[----:B------:R-:W-:Y:S01]  /*6fb0*/  R2UR UR5, R76 ;  /* 0x000000004c0572ca */ /* 0x000fe200000e0000 */
[----:B------:R-:W-:Y:S01]  /*6fc0*/  UMOV UR47, UR36 ;  /* 0x00000024002f7c82 */ /* 0x000fe20008000000 */
[----:B------:R-:W-:Y:S01]  /*6fd0*/  UIADD3 UR9, UPT, UPT, UR45, 0x20, URZ ;  /* 0x000000202d097890 */ /* 0x000fe2000fffe0ff */
[----:B------:R-:W-:Y:S01]  /*6fe0*/  UMOV UR10, UR46 ;  /* 0x0000002e000a7c82 */ /* 0x000fe20008000000 */
[----:B------:R-:W-:Y:S09]  /*6ff0*/  UMOV UR11, UR36 ;  /* 0x00000024000b7c82 */ /* 0x000ff20008000000 */
[----:B------:R-:W-:Y:S02]  /*7000*/  UIADD3 UR5, UPT, UPT, UR49, UR5, URZ ;  /* 0x0000000531057290 */ /* 0x000fe4000fffe0ff */
[----:B---3--:R-:W-:Y:S02]  /*7010*/  UIADD3 UR4, UP0, UPT, UR6, 0x680, URZ ;  /* 0x0000068006047890 */ /* 0x008fe4000ff1e0ff */
[----:B------:R-:W-:Y:S02]  /*7020*/  UIADD3 UR44, UPT, UPT, UR5, 0x200, URZ ;  /* 0x00000200052c7890 */ /* 0x000fe4000fffe0ff */
[----:B------:R-:W-:Y:S02]  /*7030*/  UIADD3 UR8, UPT, UPT, UR5, 0x1200, URZ ;  /* 0x0000120005087890 */ /* 0x000fe4000fffe0ff */
[----:B------:R-:W-:Y:S09]  /*7040*/  UIADD3.X UR5, UPT, UPT, URZ, UR7, URZ, UP0, !UPT ;  /* 0x00000007ff057290 */ /* 0x000ff200087fe4ff */
[----:B------:R3:W-:Y:S01]  /*7050*/  UTMASTG.3D [UR44], [UR4] ;  /* 0x0000002c040073b5 */ /* 0x0007e20008010000 */
[----:B------:R3:W-:Y:S02]  /*7060*/  UTMASTG.3D [UR8], [UR4] ;  /* 0x00000008040073b5 */ /* 0x0007e40008010000 */
[----:B---3--:R0:W-:Y:S02]  /*7070*/  UTMACMDFLUSH ;  /* 0x00000000000079b7 */ /* 0x0081e40000000000 */
.L_x_114:
[----:B------:R-:W-:Y:S05]  /*7080*/  BSYNC.RECONVERGENT B0 ;  /* 0x0000000000007941 */ /* 0x000fea0003800200 */
.L_x_113:
[----:B------:R-:W-:Y:S01]  /*7090*/  UIADD3 UR44, UPT, UPT, UR48, 0x1, URZ ;  /* 0x00000001302c7890 */ /* 0x000fe2000fffe0ff */
[----:B------:R-:W-:Y:S03]  /*70a0*/  BSSY.RECONVERGENT B0, `(.L_x_115) ;  /* 0x0000005000007945 */ /* 0x000fe60003800200 */
[----:B------:R-:W-:Y:S04]  /*70b0*/  UISETP.NE.AND UP0, UPT, UR44, 0x3, UPT ;  /* 0x000000032c00788c */ /* 0x000fe8000bf05270 */
[----:B------:R-:W-:Y:S01]  /*70c0*/  USEL UR47, UR44, URZ, UP0 ;  /* 0x000000ff2c2f7287 */ /* 0x000fe20008000000 */
[----:B------:R-:W-:Y:S11]  /*70d0*/  @P0 BRA `(.L_x_116) ;  /* 0x0000000000040947 */ /* 0x000ff60003800000 */
[----:B------:R-:W-:Y:S04]  /*70e0*/  DEPBAR.LE SB0, 0x1 ;  /* 0x000080400000791a */ /* 0x000fe80000000000 */
.L_x_116:
[----:B------:R-:W-:Y:S05]  /*70f0*/  BSYNC.RECONVERGENT B0 ;  /* 0x0000000000007941 */ /* 0x000fea0003800200 */
.L_x_115:
[----:B------:R-:W-:Y:S01]  /*7100*/  BAR.SYNC.DEFER_BLOCKING 0x1, 0x80 ;  /* 0x0042000000007b1d */ /* 0x000fe20000010000 */
[----:B------:R-:W-:Y:S01]  /*7110*/  ISETP.NE.AND P1, PT, R71, RZ, PT ;  /* 0x000000ff4700720c */ /* 0x000fe20003f25270 */
[----:B------:R-:W-:Y:S01]  /*7120*/  UISETP.NE.AND UP0, UPT, UR51, URZ, UPT ;  /* 0x000000ff3300728c */ /* 0x000fe2000bf05270 */
[----:B------:R-:W-:Y:S11]  /*7130*/  LEA R3, R77, UR49, 0x3 ;  /* 0x000000314d037c11 */ /* 0x000ff6000f8e18ff */
[----:B-1----:R-:W-:Y:S01]  /*7140*/  @P1 SHF.L.U32 R4, R79, 0x1f, RZ ;  /* 0x0000001f4f041819 */ /* 0x002fe200000006ff */
[----:B------:R-:W-:Y:S06]  /*7150*/  BRA.U !UP0, `(.L_x_117) ;  /* 0x0000000108247547 */ /* 0x000fec000b800000 */
[----:B------:R-:W1:Y:S01]  /*7160*/  S2R R0, SR_CgaCtaId ;  /* 0x0000000000007919 */ /* 0x000e620000008800 */
[----:B------:R-:W-:Y:S01]  /*7170*/  IMAD.U32 R2, RZ, RZ, UR50 ;  /* 0x00000032ff027e24 */ /* 0x000fe2000f8e00ff */
[----:B------:R-:W-:Y:S04]  /*7180*/  UIADD3 UR4, UPT, UPT, UR50, 0x1, URZ ;  /* 0x0000000132047890 */ /* 0x000fe8000fffe0ff */
[----:B------:R-:W-:Y:S01]  /*7190*/  @P1 LEA R2, R2, UR49, 0x3 ;  /* 0x0000003102021c11 */ /* 0x000fe2000f8e18ff */
[----:B------:R-:W-:Y:S04]  /*71a0*/  UISETP.NE.AND UP0, UPT, UR4, 0x3, UPT ;  /* 0x000000030400788c */ /* 0x000fe8000bf05270 */
[----:B------:R-:W-:Y:S01]  /*71b0*/  @P1 VIADD R5, R2, 0x68 ;  /* 0x0000006802051836 */ /* 0x000fe20000000000 */
[----:B------:R-:W-:Y:S04]  /*71c0*/  USEL UR50, UR4, URZ, UP0 ;  /* 0x000000ff04327287 */ /* 0x000fe80008000000 */
[----:B-1----:R-:W-:Y:S04]  /*71d0*/  @P1 PRMT R0, R0, 0x654, R5 ;  /* 0x0000065400001816 */ /* 0x002fe80000000005 */
[----:B------:R1:W-:Y:S04]  /*71e0*/  @P1 SYNCS.ARRIVE.TRANS64.RED.A1T0 RZ, [R0+URZ], RZ ;  /* 0x000000ff00ff19a7 */ /* 0x0003e800081004ff */
.L_x_117:
[----:B------:R-:W3:Y:S01]  /*71f0*/  @P1 SYNCS.PHASECHK.TRANS64.TRYWAIT P0, [R3+URZ+0x50], R4 ;  /* 0x00005004030015a7 */ /* 0x000ee200080011ff */
[----:B------:R-:W-:Y:S01]  /*7200*/  BSSY B1, `(.L_x_118) ;  /* 0x0000015000017945 */ /* 0x000fe20003800000 */
[----:B---3--:R-:W-:Y:S03]  /*7210*/  @P1 SEL R78, RZ, 0x1, !P0 ;  /* 0x00000001ff4e1807 */ /* 0x008fe60004000000 */
[----:B------:R-:W-:Y:S05]  /*7220*/  @!P1 BRA `(.L_x_119) ;  /* 0x0000000000489947 */ /* 0x000fea0003800000 */
[----:B------:R-:W-:Y:S01]  /*7230*/  ISETP.NE.AND P1, PT, R80, RZ, PT ;  /* 0x000000ff5000720c */ /* 0x000fe20003f25270 */
[----:B------:R-:W-:Y:S01]  /*7240*/  BSSY B0, `(.L_x_120) ;  /* 0x000000a000007945 */ /* 0x000fe20003800000 */
[----:B------:R-:W-:Y:S11]  /*7250*/  ISETP.NE.AND P0, PT, R78, RZ, PT ;  /* 0x000000ff4e00720c */ /* 0x000ff60003f05270 */
[----:B------:R-:W-:Y:S04]  /*7260*/  @P1 IMAD R77, R77, 0x2000, R67 ;  /* 0x000020004d4d1824 */ /* 0x000fe800078e0243 */
[----:B------:R-:W-:Y:S01]  /*7270*/  @P1 IMAD.IADD R5, R74, 0x1, R77 ;  /* 0x000000014a051824 */ /* 0x000fe200078e024d */
[----:B------:R-:W-:Y:S03]  /*7280*/  @P1 IADD3 R2, PT, PT, R73, R77, RZ ;  /* 0x0000004d49021210 */ /* 0x000fe60007ffe0ff */
[----:B-1----:R-:W-:Y:S01]  /*7290*/  @P1 IMAD.IADD R0, R66, 0x1, R5 ;  /* 0x0000000142001824 */ /* 0x002fe200078e0205 */
[----:B------:R-:W-:Y:S06]  /*72a0*/  @P0 BRA `(.L_x_121) ;  /* 0x00000000000c0947 */ /* 0x000fec0003800000 */
[----:B------:R-:W-:Y:S04]  /*72b0*/  SHF.L.U32 R4, R79, 0x1f, RZ ;  /* 0x0000001f4f047819 */ /* 0x000fe800000006ff */
[----:B------:R-:W1:Y:S02]  /*72c0*/  SYNCS.PHASECHK.TRANS64.TRYWAIT P0, [R3+URZ+0x50], R4 ;  /* 0x00005004030075a7 */ /* 0x000e6400080011ff */
[----:B-1----:R-:W-:Y:S05]  /*72d0*/  @!P0 BRA `(.L_x_122) ;  /* 0x0000001400f88947 */ /* 0x002fea0003800000 */
.L_x_121:
[----:B------:R-:W-:Y:S05]  /*72e0*/  BSYNC B0 ;  /* 0x0000000000007941 */ /* 0x000fea0003800000 */
.L_x_120:
[----:B------:R-:W-:Y:S11]  /*72f0*/  ISETP.NE.AND P0, PT, R80, RZ, PT ;  /* 0x000000ff5000720c */ /* 0x000ff60003f05270 */
[----:B------:R-:W-:Y:S02]  /*7300*/  @!UPT UIADD3 URZ, UPT, UPT, URZ, URZ, URZ ;  /* 0x000000fffffff290 */ /* 0x000fe4000fffe0ff */
[----:B------:R3:W4:Y:S04]  /*7310*/  @P0 LDS.128 R48, [R77] ;  /* 0x000000004d300984 */ /* 0x0007280000000c00 */
[----:B------:R3:W1:Y:S04]  /*7320*/  @P0 LDS.128 R40, [R2+0x20] ;  /* 0x0000200002280984 */ /* 0x0006680000000c00 */
[----:B------:R3:W1:Y:S04]  /*7330*/  @P0 LDS.128 R44, [R5+0x10] ;  /* 0x00001000052c0984 */ /* 0x0006680000000c00 */
[----:B------:R3:W1:Y:S02]  /*7340*/  @P0 LDS.128 R36, [R0+0x10] ;  /* 0x0000100000240984 */ /* 0x0006640000000c00 */
.L_x_119:
[----:B------:R-:W-:Y:S05]  /*7350*/  BSYNC B1 ;  /* 0x0000000000017941 */ /* 0x000fea0003800000 */
.L_x_118:
[----:B-1-3--:R-:W-:Y:S05]  /*7360*/  VIADD R0, R25, 0x10 ;  /* 0x0000001019007836 */ /* 0x00afea0000000000 */
[----:B------:R-:W-:Y:S04]  /*7370*/  SHF.R.U32.HI R0, RZ, 0x15, R0 ;  /* 0x00000015ff007819 */ /* 0x000fe80000011600 */
[----:B------:R-:W-:Y:S11]  /*7380*/  LOP3.LUT P0, RZ, R0, 0x3, R57, 0x48, !PT ;  /* 0x0000000300ff7812 */ /* 0x000ff60007804839 */
[----:B------:R-:W-:Y:S02]  /*7390*/  @!UPT UIADD3 URZ, UPT, UPT, URZ, URZ, URZ ;  /* 0x000000fffffff290 */ /* 0x000fe4000fffe0ff */
[----:B------:R-:W-:Y:S05]  /*73a0*/  @!P0 BRA `(.L_x_123) ;  /* 0x0000000000408947 */ /* 0x000fea0003800000 */
[----:B------:R-:W1:Y:S01]  /*73b0*/  LDCU.64 UR8, c[0x4][0x70] ;  /* 0x01000e00ff0877ac */ /* 0x000e620008000a00 */
[----:B------:R-:W-:Y:S01]  /*73c0*/  MOV R3, 0x0 ;  /* 0x0000000000037802 */ /* 0x000fe20000000f00 */
[----:B------:R-:W-:Y:S02]  /*73d0*/  HFMA2 R12, -RZ, RZ, 0, 5.9604644775390625e-08 ;  /* 0x00000001ff0c7431 */ /* 0x000fe400000001ff */
[----:B------:R-:W-:Y:S02]  /*73e0*/  IMAD.MOV.U32 R8, RZ, RZ, 0x192 ;  /* 0x00000192ff087424 */ /* 0x000fe400078e00ff */
[----:B------:R-:W-:Y:S01]  /*73f0*/  IMAD.MOV.U32 R13, RZ, RZ, RZ ;  /* 0x000000ffff0d7224 */ /* 0x000fe200078e00ff */
[----:B------:R-:W3:Y:S01]  /*7400*/  LDCU.64 UR6, c[0x4][0x78] ;  /* 0x01000f00ff0677ac */ /* 0x000ee20008000a00 */
[----:B------:R-:W2:Y:S01]  /*7410*/  LDC.64 R2, c[0x4][R3] ;  /* 0x0100000003027b82 */ /* 0x000ea20000000a00 */
[----:B------:R-:W5:Y:S01]  /*7420*/  LDCU.64 UR4, c[0x4][0x10] ;  /* 0x01000200ff0477ac */ /* 0x000f620008000a00 */
[----:B-1----:R-:W-:Y:S01]  /*7430*/  MOV R5, UR9 ;  /* 0x0000000900057c02 */ /* 0x002fe20008000f00 */
[----:B------:R-:W-:Y:S01]  /*7440*/  IMAD.U32 R4, RZ, RZ, UR8 ;  /* 0x00000008ff047e24 */ /* 0x000fe2000f8e00ff */
[----:B---3--:R-:W-:Y:S01]  /*7450*/  MOV R7, UR7 ;  /* 0x0000000700077c02 */ /* 0x008fe20008000f00 */
[----:B------:R-:W-:Y:S01]  /*7460*/  IMAD.U32 R6, RZ, RZ, UR6 ;  /* 0x00000006ff067e24 */ /* 0x000fe2000f8e00ff */
[----:B-----5:R-:W-:Y:S01]  /*7470*/  MOV R11, UR5 ;  /* 0x00000005000b7c02 */ /* 0x020fe20008000f00 */
[----:B------:R-:W-:Y:S02]  /*7480*/  IMAD.U32 R10, RZ, RZ, UR4 ;  /* 0x00000004ff0a7e24 */ /* 0x000fe4000f8e00ff */
[----:B------:R-:W-:Y:S07]  /*7490*/  LEPC R20, `(.L_x_123) ;  /* 0x000000001014794e */ /* 0x000fee0000000000 */
[----:B--2-4-:R-:W-:Y:S05]  /*74a0*/  CALL.ABS.NOINC R2 ;  /* 0x0000000002007343 */ /* 0x014fea0003c00000 */
.L_x_123:
[----:B------:R-:W-:Y:S01]  /*74b0*/  ISETP.NE.AND P0, PT, R68, RZ, PT ;  /* 0x000000ff4400720c */ /* 0x000fe20003f05270 */
[----:B------:R-:W-:Y:S05]  /*74c0*/  WARPSYNC.ALL ;  /* 0x0000000000007948 */ /* 0x000fea0003800000 */
[----:B------:R-:W-:Y:S01]  /*74d0*/  R2UR UR4, R25 ;  /* 0x00000000190472ca */ /* 0x000fe200000e0000 */
[----:B------:R-:W-:Y:S01]  /*74e0*/  USHF.L.U32 UR6, UR47, 0xd, URZ ;  /* 0x0000000d2f067899 */ /* 0x000fe200080006ff */
[----:B----4-:R-:W-:Y:S01]  /*74f0*/  LOP3.LUT R0, R48, 0xffffe000, RZ, 0xc0, !PT ;  /* 0xffffe00030007812 */ /* 0x010fe200078ec0ff */
[----:B------:R-:W-:Y:S01]  /*7500*/  BSSY.RECONVERGENT B0, `(.L_x_124) ;  /* 0x0000064000007945 */ /* 0x000fe20003800200 */
[----:B------:R-:W-:Y:S02]  /*7510*/  LOP3.LUT R2, R49, 0xffffe000, RZ, 0xc0, !PT ;  /* 0xffffe00031027812 */ /* 0x000fe400078ec0ff */
[----:B------:R-:W-:Y:S01]  /*7520*/  LOP3.LUT R3, R50, 0xffffe000, RZ, 0xc0, !PT ;  /* 0xffffe00032037812 */ /* 0x000fe200078ec0ff */
[----:B------:R-:W-:Y:S01]  /*7530*/  VIADD R76, R67, UR6 ;  /* 0x00000006434c7c36 */ /* 0x000fe20008000000 */
[----:B------:R-:W-:Y:S02]  /*7540*/  LOP3.LUT R20, R51, 0xffffe000, RZ, 0xc0, !PT ;  /* 0xffffe00033147812 */ /* 0x000fe400078ec0ff */
[----:B------:R-:W-:Y:S01]  /*7550*/  LOP3.LUT R21, R44, 0xffffe000, RZ, 0xc0, !PT ;  /* 0xffffe0002c157812 */ /* 0x000fe200078ec0ff */
[----:B------:R-:W-:Y:S01]  /*7560*/  IMAD.IADD R73, R73, 0x1, R76 ;  /* 0x0000000149497824 */ /* 0x000fe200078e024c */
[----:B------:R-:W-:Y:S01]  /*7570*/  LOP3.LUT R26, R45, 0xffffe000, RZ, 0xc0, !PT ;  /* 0xffffe0002d1a7812 */ /* 0x000fe200078ec0ff */
[----:B------:R-:W1:Y:S01]  /*7580*/  LDTM.x16 R4, tmem[UR4+0x10] ;  /* 0x00001004000479ee */ /* 0x000e620008240000 */
[----:B------:R-:W-:Y:S01]  /*7590*/  LOP3.LUT R29, R46, 0xffffe000, RZ, 0xc0, !PT ;  /* 0xffffe0002e1d7812 */ /* 0x000fe200078ec0ff */
[----:B------:R-:W-:Y:S01]  /*75a0*/  NOP ;  /* 0x0000000000007918 */ /* 0x000fe20000000000 */
[----:B------:R-:W-:Y:S02]  /*75b0*/  IADD3 R72, PT, PT, R72, 0xd0, RZ ;  /* 0x000000d048487810 */ /* 0x000fe40007ffe0ff */
[----:B------:R-:W-:Y:S02]  /*75c0*/  LOP3.LUT R28, R47, 0xffffe000, RZ, 0xc0, !PT ;  /* 0xffffe0002f1c7812 */ /* 0x000fe400078ec0ff */
[----:B--2---:R-:W-:Y:S02]  /*75d0*/  IADD3 R75, PT, PT, R74, R76, RZ ;  /* 0x0000004c4a4b7210 */ /* 0x004fe40007ffe0ff */
[----:B------:R-:W-:Y:S02]  /*75e0*/  LOP3.LUT R74, R72, 0xfefffff8, RZ, 0xc0, !PT ;  /* 0xfefffff8484a7812 */ /* 0x000fe400078ec0ff */
[----:B------:R-:W-:Y:S01]  /*75f0*/  LOP3.LUT R31, R40, 0xffffe000, RZ, 0xc0, !PT ;  /* 0xffffe000281f7812 */ /* 0x000fe200078ec0ff */
[----:B------:R-:W-:Y:S01]  /*7600*/  IMAD.IADD R72, R66, 0x1, R75 ;  /* 0x0000000142487824 */ /* 0x000fe200078e024b */
[----:B------:R-:W-:Y:S01]  /*7610*/  LOP3.LUT R30, R41, 0xffffe000, RZ, 0xc0, !PT ;  /* 0xffffe000291e7812 */ /* 0x000fe200078ec0ff */
[----:B-1----:R1:W-:Y:S01]  /*7620*/  SYNCS.ARRIVE.TRANS64.RED.A1T0 RZ, [R74+URZ], RZ ;  /* 0x000000ff4aff79a7 */ /* 0x0023e200081004ff */
[----:B------:R-:W-:Y:S02]  /*7630*/  LOP3.LUT R33, R42, 0xffffe000, RZ, 0xc0, !PT ;  /* 0xffffe0002a217812 */ /* 0x000fe400078ec0ff */
[----:B------:R-:W-:Y:S02]  /*7640*/  LOP3.LUT R32, R43, 0xffffe000, RZ, 0xc0, !PT ;  /* 0xffffe0002b207812 */ /* 0x000fe400078ec0ff */
[----:B------:R-:W-:Y:S02]  /*7650*/  LOP3.LUT R35, R36, 0xffffe000, RZ, 0xc0, !PT ;  /* 0xffffe00024237812 */ /* 0x000fe400078ec0ff */
[----:B------:R-:W-:Y:S02]  /*7660*/  LOP3.LUT R34, R37, 0xffffe000, RZ, 0xc0, !PT ;  /* 0xffffe00025227812 */ /* 0x000fe400078ec0ff */
[----:B------:R-:W-:Y:S01]  /*7670*/  LOP3.LUT R37, R38, 0xffffe000, RZ, 0xc0, !PT ;  /* 0xffffe00026257812 */ /* 0x000fe200078ec0ff */
[C---:B------:R-:W-:Y:S01]  /*7680*/  FMUL R4, R24.reuse, R4 ;  /* 0x0000000418047220 */ /* 0x040fe20000400000 */
[C---:B------:R-:W-:Y:S01]  /*7690*/  FMUL R5, R24.reuse, R5 ;  /* 0x0000000518057220 */ /* 0x040fe20000400000 */
[C---:B------:R-:W-:Y:S01]  /*76a0*/  FMUL R6, R24.reuse, R6 ;  /* 0x0000000618067220 */ /* 0x040fe20000400000 */
[C---:B------:R-:W-:Y:S01]  /*76b0*/  FMUL R7, R24.reuse, R7 ;  /* 0x0000000718077220 */ /* 0x040fe20000400000 */
[C---:B------:R-:W-:Y:S01]  /*76c0*/  FFMA R4, R27.reuse, R0, R4 ;  /* 0x000000001b047223 */ /* 0x040fe20000000004 */
[C---:B------:R-:W-:Y:S01]  /*76d0*/  FFMA R5, R27.reuse, R2, R5 ;  /* 0x000000021b057223 */ /* 0x040fe20000000005 */
[C---:B------:R-:W-:Y:S01]  /*76e0*/  FFMA R6, R27.reuse, R3, R6 ;  /* 0x000000031b067223 */ /* 0x040fe20000000006 */
[C---:B------:R-:W-:Y:S01]  /*76f0*/  FFMA R7, R27.reuse, R20, R7 ;  /* 0x000000141b077223 */ /* 0x040fe20000000007 */
[C---:B------:R-:W-:Y:S01]  /*7700*/  FMUL R8, R24.reuse, R8 ;  /* 0x0000000818087220 */ /* 0x040fe20000400000 */
[C---:B------:R-:W-:Y:S01]  /*7710*/  FMUL R9, R24.reuse, R9 ;  /* 0x0000000918097220 */ /* 0x040fe20000400000 */
[C---:B------:R-:W-:Y:S01]  /*7720*/  FMUL R10, R24.reuse, R10 ;  /* 0x0000000a180a7220 */ /* 0x040fe20000400000 */
[C---:B------:R-:W-:Y:S01]  /*7730*/  FMUL R11, R24.reuse, R11 ;  /* 0x0000000b180b7220 */ /* 0x040fe20000400000 */
[----:B------:R-:W-:Y:S01]  /*7740*/  F2FP.TF32.F32.PACK_B R4, R4 ;  /* 0x00000004ff04723e */ /* 0x000fe200024050ff */
[C---:B------:R-:W-:Y:S01]  /*7750*/  FFMA R8, R27.reuse, R21, R8 ;  /* 0x000000151b087223 */ /* 0x040fe20000000008 */
[----:B------:R-:W-:Y:S01]  /*7760*/  F2FP.TF32.F32.PACK_B R5, R5 ;  /* 0x00000005ff05723e */ /* 0x000fe200024050ff */
[C---:B------:R-:W-:Y:S01]  /*7770*/  FFMA R9, R27.reuse, R26, R9 ;  /* 0x0000001a1b097223 */ /* 0x040fe20000000009 */
[----:B------:R-:W-:Y:S01]  /*7780*/  F2FP.TF32.F32.PACK_B R6, R6 ;  /* 0x00000006ff06723e */ /* 0x000fe200024050ff */
[C---:B------:R-:W-:Y:S01]  /*7790*/  FFMA R10, R27.reuse, R29, R10 ;  /* 0x0000001d1b0a7223 */ /* 0x040fe2000000000a */
[----:B------:R-:W-:Y:S01]  /*77a0*/  F2FP.TF32.F32.PACK_B R7, R7 ;  /* 0x00000007ff07723e */ /* 0x000fe200024050ff */
[C---:B------:R-:W-:Y:S01]  /*77b0*/  FFMA R11, R27.reuse, R28, R11 ;  /* 0x0000001c1b0b7223 */ /* 0x040fe2000000000b */
[C---:B------:R-:W-:Y:S01]  /*77c0*/  FMUL R12, R24.reuse, R12 ;  /* 0x0000000c180c7220 */ /* 0x040fe20000400000 */
[----:B------:R-:W-:Y:S01]  /*77d0*/  F2FP.TF32.F32.PACK_B R8, R8 ;  /* 0x00000008ff08723e */ /* 0x000fe200024050ff */
[C---:B------:R-:W-:Y:S01]  /*77e0*/  FMUL R13, R24.reuse, R13 ;  /* 0x0000000d180d7220 */ /* 0x040fe20000400000 */
[----:B------:R1:W-:Y:S01]  /*77f0*/  STS.128 [R67+UR6], R4 ;  /* 0x0000000443007988 */ /* 0x0003e20008000c06 */
        /* <DEDUP_REMOVED lines=8> */
[----:B------:R-:W-:Y:S01]  /*7880*/  FFMA R15, R27, R32, R15 ;  /* 0x000000201b0f7223 */ /* 0x000fe2000000000f */
[C---:B------:R-:W-:Y:S01]  /*7890*/  FMUL R16, R24.reuse, R16 ;  /* 0x0000001018107220 */ /* 0x040fe20000400000 */
[----:B------:R-:W-:Y:S01]  /*78a0*/  F2FP.TF32.F32.PACK_B R12, R12 ;  /* 0x0000000cff0c723e */ /* 0x000fe200024050ff */
[----:B------:R1:W-:Y:S01]  /*78b0*/  STS.128 [R75+0x10], R8 ;  /* 0x000010084b007388 */ /* 0x0003e20000000c00 */
[C---:B------:R-:W-:Y:S01]  /*78c0*/  FMUL R17, R24.reuse, R17 ;  /* 0x0000001118117220 */ /* 0x040fe20000400000 */
[----:B------:R-:W-:Y:S01]  /*78d0*/  LOP3.LUT R36, R39, 0xffffe000, RZ, 0xc0, !PT ;  /* 0xffffe00027247812 */ /* 0x000fe200078ec0ff */
[C---:B------:R-:W-:Y:S01]  /*78e0*/  FMUL R18, R24.reuse, R18 ;  /* 0x0000001218127220 */ /* 0x040fe20000400000 */
[----:B------:R-:W-:Y:S01]  /*78f0*/  FMUL R19, R24, R19 ;  /* 0x0000001318137220 */ /* 0x000fe20000400000 */
[----:B------:R-:W-:Y:S01]  /*7900*/  F2FP.TF32.F32.PACK_B R13, R13 ;  /* 0x0000000dff0d723e */ /* 0x000fe200024050ff */
[C---:B------:R-:W-:Y:S01]  /*7910*/  FFMA R16, R27.reuse, R35, R16 ;  /* 0x000000231b107223 */ /* 0x040fe20000000010 */
[----:B------:R-:W-:Y:S01]  /*7920*/  F2FP.TF32.F32.PACK_B R14, R14 ;  /* 0x0000000eff0e723e */ /* 0x000fe200024050ff */
[C---:B------:R-:W-:Y:S01]  /*7930*/  FFMA R17, R27.reuse, R34, R17 ;  /* 0x000000221b117223 */ /* 0x040fe20000000011 */
[----:B------:R-:W-:Y:S01]  /*7940*/  F2FP.TF32.F32.PACK_B R15, R15 ;  /* 0x0000000fff0f723e */ /* 0x000fe200024050ff */
[C---:B------:R-:W-:Y:S01]  /*7950*/  FFMA R18, R27.reuse, R37, R18 ;  /* 0x000000251b127223 */ /* 0x040fe20000000012 */
[----:B------:R-:W-:Y:S01]  /*7960*/  FFMA R19, R27, R36, R19 ;  /* 0x000000241b137223 */ /* 0x000fe20000000013 */
[----:B------:R-:W-:Y:S02]  /*7970*/  F2FP.TF32.F32.PACK_B R16, R16 ;  /* 0x00000010ff10723e */ /* 0x000fe400024050ff */
[----:B------:R1:W-:Y:S01]  /*7980*/  STS.128 [R73+0x20], R12 ;  /* 0x0000200c49007388 */ /* 0x0003e20000000c00 */
[----:B------:R-:W-:Y:S02]  /*7990*/  F2FP.TF32.F32.PACK_B R17, R17 ;  /* 0x00000011ff11723e */ /* 0x000fe400024050ff */
        /* <DEDUP_REMOVED lines=8> */
[----:B--2---:R-:W2:Y:S02]  /*7a20*/  FENCE.VIEW.ASYNC.S ;  /* 0x00000000000073c6 */ /* 0x004ea40000000000 */
[----:B--2---:R-:W-:Y:S06]  /*7a30*/  BAR.SYNC.DEFER_BLOCKING 0x1, 0x80 ;  /* 0x0042000000007b1d */ /* 0x004fec0000010000 */
[----:B------:R-:W-:Y:S05]  /*7a40*/  @P0 BRA `(.L_x_125) ;  /* 0x00000000003c0947 */ /* 0x000fea0003800000 */
[----:B------:R-:W2:Y:S01]  /*7a50*/  LDCU.64 UR10, c[0x0][0x348] ;  /* 0x00006900ff0a77ac */ /* 0x000ea20008000a00 */
[----:B------:R-:W-:Y:S02]  /*7a60*/  UIADD3 UR5, UPT, UPT, UR49, UR6, URZ ;  /* 0x0000000631057290 */ /* 0x000fe4000fffe0ff */
[----:B------:R-:W-:Y:S02]  /*7a70*/  UIADD3 UR13, UPT, UPT, UR45, 0x10, URZ ;  /* 0x000000102d0d7890 */ /* 0x000fe4000fffe0ff */
[----:B------:R-:W-:Y:S02]  /*7a80*/  UIADD3 UR12, UPT, UPT, UR5, 0x200, URZ ;  /* 0x00000200050c7890 */ /* 0x000fe4000fffe0ff */
[----:B------:R-:W-:Y:S01]  /*7a90*/  UIADD3 UR8, UPT, UPT, UR5, 0x1200, URZ ;  /* 0x0000120005087890 */ /* 0x000fe2000fffe0ff */
[----:B------:R-:W-:Y:S01]  /*7aa0*/  UMOV UR14, UR46 ;  /* 0x0000002e000e7c82 */ /* 0x000fe20008000000 */
[----:B------:R-:W-:Y:S01]  /*7ab0*/  UMOV UR15, UR36 ;  /* 0x00000024000f7c82 */ /* 0x000fe20008000000 */
[----:B------:R-:W-:Y:S02]  /*7ac0*/  UIADD3 UR9, UPT, UPT, UR45, 0x30, URZ ;  /* 0x000000302d097890 */ /* 0x000fe4000fffe0ff */
[----:B--2---:R-:W-:Y:S03]  /*7ad0*/  UIADD3 UR4, UP0, UPT, UR10, 0x680, URZ ;  /* 0x000006800a047890 */ /* 0x004fe6000ff1e0ff */
[----:B------:R-:W-:Y:S01]  /*7ae0*/  UMOV UR10, UR46 ;  /* 0x0000002e000a7c82 */ /* 0x000fe20008000000 */
[----:B------:R-:W-:Y:S03]  /*7af0*/  UIADD3.X UR5, UPT, UPT, URZ, UR11, URZ, UP0, !UPT ;  /* 0x0000000bff057290 */ /* 0x000fe600087fe4ff */
[----:B------:R-:W-:Y:S06]  /*7b00*/  UMOV UR11, UR36 ;  /* 0x00000024000b7c82 */ /* 0x000fec0008000000 */
[----:B------:R2:W-:Y:S01]  /*7b10*/  UTMASTG.3D [UR12], [UR4] ;  /* 0x0000000c040073b5 */ /* 0x0005e20008010000 */
[----:B------:R2:W-:Y:S02]  /*7b20*/  UTMASTG.3D [UR8], [UR4] ;  /* 0x00000008040073b5 */ /* 0x0005e40008010000 */
[----:B--2---:R0:W-:Y:S02]  /*7b30*/  UTMACMDFLUSH ;  /* 0x00000000000079b7 */ /* 0x0041e40000000000 */
.L_x_125:
[----:B------:R-:W-:Y:S05]  /*7b40*/  BSYNC.RECONVERGENT B0 ;  /* 0x0000000000007941 */ /* 0x000fea0003800200 */
.L_x_124:
[----:B------:R-:W-:Y:S01]  /*7b50*/  UIADD3 UR4, UPT, UPT, UR47, 0x1, URZ ;  /* 0x000000012f047890 */ /* 0x000fe2000fffe0ff */
[----:B------:R-:W-:Y:S03]  /*7b60*/  BSSY.RECONVERGENT B0, `(.L_x_126) ;  /* 0x0000008000007945 */ /* 0x000fe60003800200 */
[----:B------:R-:W-:Y:S04]  /*7b70*/  UISETP.NE.AND UP0, UPT, UR4, 0x3, UPT ;  /* 0x000000030400788c */ /* 0x000fe8000bf05270 */
[----:B------:R-:W-:Y:S02]  /*7b80*/  UISETP.EQ.XOR UP1, UPT, UR44, 0x3, !UP0 ;  /* 0x000000032c00788c */ /* 0x000fe4000c722a70 */
[----:B------:R-:W-:Y:S02]  /*7b90*/  USEL UR48, UR4, URZ, UP0 ;  /* 0x000000ff04307287 */ /* 0x000fe40008000000 */
[----:B------:R-:W-:Y:S04]  /*7ba0*/  USEL UR5, URZ, 0x1, !UP1 ;  /* 0x00000001ff057887 */ /* 0x000fe8000c800000 */
[----:B------:R-:W-:Y:S01]  /*7bb0*/  ULOP3.LUT UR52, UR52, UR5, URZ, 0x3c, !UPT ;  /* 0x0000000534347292 */ /* 0x000fe2000f8e3cff */
[----:B------:R-:W-:Y:S11]  /*7bc0*/  @P0 BRA `(.L_x_127) ;  /* 0x0000000000040947 */ /* 0x000ff60003800000 */
[----:B------:R-:W-:Y:S04]  /*7bd0*/  DEPBAR.LE SB0, 0x1 ;  /* 0x000080400000791a */ /* 0x000fe80000000000 */
.L_x_127:
[----:B------:R-:W-:Y:S05]  /*7be0*/  BSYNC.RECONVERGENT B0 ;  /* 0x0000000000007941 */ /* 0x000fea0003800200 */
.L_x_126:
[----:B------:R-:W-:Y:S01]  /*7bf0*/  BAR.SYNC.DEFER_BLOCKING 0x1, 0x80 ;  /* 0x0042000000007b1d */ /* 0x000fe20000010000 */
[----:B------:R-:W-:Y:S01]  /*7c00*/  UISETP.NE.AND UP0, UPT, UR51, -0x2, UPT ;  /* 0xfffffffe3300788c */ /* 0x000fe2000bf05270 */
[----:B------:R-:W-:Y:S08]  /*7c10*/  IADD3 R0, PT, PT, R22, 0x1, RZ ;  /* 0x0000000116007810 */ /* 0x000ff00007ffe0ff */
[----:B------:R-:W-:Y:S05]  /*7c20*/  BRA.U !UP0, `(.L_x_128) ;  /* 0x0000000108287547 */ /* 0x000fea000b800000 */
[----:B------:R-:W2:Y:S01]  /*7c30*/  S2R R2, SR_CgaCtaId ;  /* 0x0000000000027919 */ /* 0x000ea20000008800 */
[----:B------:R-:W-:Y:S01]  /*7c40*/  ISETP.NE.AND P0, PT, R71, RZ, PT ;  /* 0x000000ff4700720c */ /* 0x000fe20003f05270 */
[----:B------:R-:W-:Y:S01]  /*7c50*/  IMAD.U32 R3, RZ, RZ, UR50 ;  /* 0x00000032ff037e24 */ /* 0x000fe2000f8e00ff */
[----:B------:R-:W-:Y:S04]  /*7c60*/  UIADD3 UR4, UPT, UPT, UR50, 0x1, URZ ;  /* 0x0000000132047890 */ /* 0x000fe8000fffe0ff */
[----:B------:R-:W-:Y:S04]  /*7c70*/  UISETP.NE.AND UP0, UPT, UR4, 0x3, UPT ;  /* 0x000000030400788c */ /* 0x000fe8000bf05270 */
[----:B------:R-:W-:Y:S03]  /*7c80*/  USEL UR50, UR4, URZ, UP0 ;  /* 0x000000ff04327287 */ /* 0x000fe60008000000 */
[----:B------:R-:W-:Y:S05]  /*7c90*/  @P0 LEA R3, R3, UR49, 0x3 ;  /* 0x0000003103030c11 */ /* 0x000fea000f8e18ff */
[----:B------:R-:W-:Y:S05]  /*7ca0*/  @P0 VIADD R3, R3, 0x68 ;  /* 0x0000006803030836 */ /* 0x000fea0000000000 */
[----:B--2---:R-:W-:Y:S04]  /*7cb0*/  @P0 PRMT R2, R2, 0x654, R3 ;  /* 0x0000065402020816 */ /* 0x004fe80000000003 */
[----:B------:R2:W-:Y:S03]  /*7cc0*/  @P0 SYNCS.ARRIVE.TRANS64.RED.A1T0 RZ, [R2+URZ], RZ ;  /* 0x000000ff02ff09a7 */ /* 0x0005e600081004ff */
.L_x_128:
[----:B------:R-:W-:Y:S01]  /*7cd0*/  R2UR UR4, R58 ;  /* 0x000000003a0472ca */ /* 0x000fe200000e0000 */
[----:B------:R-:W-:Y:S01]  /*7ce0*/  UISETP.NE.AND UP0, UPT, UR62, URZ, UPT ;  /* 0x000000ff3e00728c */ /* 0x000fe2000bf05270 */
[----:B------:R-:W-:Y:S01]  /*7cf0*/  ISETP.NE.AND P0, PT, R61, 0x2, PT ;  /* 0x000000023d00780c */ /* 0x000fe20003f05270 */
[----:B------:R-:W-:Y:S01]  /*7d00*/  UIADD3 UR25, UPT, UPT, UR37, UR63, URZ ;  /* 0x0000003f25197290 */ /* 0x000fe2000fffe0ff */
[----:B------:R-:W-:Y:S01]  /*7d10*/  ISETP.NE.AND P1, PT, R0, 0x4, PT ;  /* 0x000000040000780c */ /* 0x000fe20003f25270 */
[----:B------:R-:W-:Y:S01]  /*7d20*/  UIADD3 UR51, UPT, UPT, UR51, 0x2, URZ ;  /* 0x0000000233337890 */ /* 0x000fe2000fffe0ff */
[----:B------:R-:W-:Y:S01]  /*7d30*/  SEL R3, RZ, 0x1, P0 ;  /* 0x00000001ff037807 */ /* 0x000fe20000000000 */
[----:B------:R-:W-:Y:S01]  /*7d40*/  UMOV UR36, UR61 ;  /* 0x0000003d00247c82 */ /* 0x000fe20008000000 */
[----:B--2---:R-:W-:Y:S02]  /*7d50*/  SEL R2, RZ, 0x1, P1 ;  /* 0x00000001ff027807 */ /* 0x004fe40000800000 */
[----:B------:R-:W-:Y:S02]  /*7d60*/  LOP3.LUT R64, R64, R3, RZ, 0x3c, !PT ;  /* 0x0000000340407212 */ /* 0x000fe400078e3cff */
[----:B------:R-:W-:Y:S01]  /*7d70*/  LOP3.LUT R65, R65, R2, RZ, 0x3c, !PT ;  /* 0x0000000241417212 */ /* 0x000fe200078e3cff */
[----:B------:R-:W-:Y:S01]  /*7d80*/  UIADD3 UR20, UPT, UPT, UR38, UR4, URZ ;  /* 0x0000000426147290 */ /* 0x000fe2000fffe0ff */
[----:B------:R-:W-:Y:S02]  /*7d90*/  SEL R61, R61, RZ, P0 ;  /* 0x000000ff3d3d7207 */ /* 0x000fe40000000000 */
[----:B------:R-:W-:Y:S01]  /*7da0*/  SEL R22, R0, RZ, P1 ;  /* 0x000000ff00167207 */ /* 0x000fe20000800000 */
[----:B------:R-:W-:Y:S08]  /*7db0*/  BRA.U UP0, `(.L_x_129) ;  /* 0xffffffd900e47547 */ /* 0x000ff0000b83ffff */
[----:B------:R-:W-:-:S13]  /*7dc0*/  R2UR UR4, R59 ;  /* 0x000000003b0472ca */ /* 0x000fda00000e0000 */
[----:B------:R-:W-:-:S09]  /*7dd0*/  UISETP.NE.AND UP0, UPT, UR4, URZ, UPT ;  /* 0x000000ff0400728c */ /* 0x000fd2000bf05270 */
[----:B------:R-:W-:Y:S05]  /*7de0*/  BRA.U !UP0, `(.L_x_130) ;  /* 0x0000000108487547 */ /* 0x000fea000b800000 */
[----:B------:R-:W2:Y:S02]  /*7df0*/  LDCU.64 UR4, c[0x0][0x890] ;  /* 0x00011200ff0477ac */ /* 0x000ea40008000a00 */
[----:B--2---:R-:W-:-:S04]  /*7e00*/  UISETP.NE.U32.AND UP0, UPT, UR4, URZ, UPT ;  /* 0x000000ff0400728c */ /* 0x004fc8000bf05070 */
[----:B------:R-:W-:-:S09]  /*7e10*/  UISETP.NE.AND.EX UP0, UPT, UR5, URZ, UPT, UP0 ;  /* 0x000000ff0500728c */ /* 0x000fd2000bf05300 */
[----:B------:R-:W-:Y:S05]  /*7e20*/  BRA.U UP0, `(.L_x_131) ;  /* 0x00000001000c7547 */ /* 0x000fea000b800000 */
[----:B------:R-:W-:-:S13]  /*7e30*/  FSETP.NEU.AND P0, PT, R27, RZ, PT ;  /* 0x000000ff1b00720b */ /* 0x000fda0003f0d000 */
[----:B------:R-:W-:Y:S05]  /*7e40*/  @!P0 EXIT ;  /* 0x000000000000894d */ /* 0x000fea0003800000 */
[----:B------:R-:W-:Y:S05]  /*7e50*/  BRA `(.L_x_130) ;  /* 0x00000000002c7947 */ /* 0x000fea0003800000 */
.L_x_131:
[----:B------:R-:W-:Y:S01]  /*7e60*/  ISETP.NE.AND P0, PT, R60, RZ, PT ;  /* 0x000000ff3c00720c */ /* 0x000fe20003f05270 */
[----:B------:R-:W-:-:S12]  /*7e70*/  BSSY.RECONVERGENT B0, `(.L_x_130) ;  /* 0x0000009000007945 */ /* 0x000fd80003800200 */
[----:B------:R-:W-:Y:S05]  /*7e80*/  @P0 BRA `(.L_x_132) ;  /* 0x0000000000140947 */ /* 0x000fea0003800000 */
[----:B------:R-:W2:Y:S02]  /*7e90*/  LDCU.64 UR4, c[0x0][0x888] ;  /* 0x00011100ff0477ac */ /* 0x000ea40008000a00 */
[----:B--2---:R-:W-:-:S04]  /*7ea0*/  ISETP.NE.U32.AND P0, PT, RZ, UR4, PT ;  /* 0x00000004ff007c0c */ /* 0x004fc8000bf05070 */
[----:B------:R-:W-:-:S13]  /*7eb0*/  ISETP.NE.AND.EX P0, PT, RZ, UR5, PT, P0 ;  /* 0x00000005ff007c0c */ /* 0x000fda000bf05300 */
[----:B------:R-:W-:Y:S05]  /*7ec0*/  @!P0 EXIT ;  /* 0x000000000000894d */ /* 0x000fea0003800000 */
[----:B------:R-:W-:Y:S05]  /*7ed0*/  BRA `(.L_x_133) ;  /* 0x0000000000087947 */ /* 0x000fea0003800000 */
.L_x_132:
[----:B------:R-:W-:-:S13]  /*7ee0*/  FSETP.NEU.AND P0, PT, R27, RZ, PT ;  /* 0x000000ff1b00720b */ /* 0x000fda0003f0d000 */
[----:B------:R-:W-:Y:S05]  /*7ef0*/  @!P0 EXIT ;  /* 0x000000000000894d */ /* 0x000fea0003800000 */
.L_x_133:
[----:B------:R-:W-:Y:S05]  /*7f00*/  BSYNC.RECONVERGENT B0 ;  /* 0x0000000000007941 */ /* 0x000fea0003800200 */
.L_x_130:
[----:B------:R-:W2:Y:S01]  /*7f10*/  S2UR UR5, SR_CgaCtaId ;  /* 0x00000000000579c3 */ /* 0x000ea20000008800 */
[----:B------:R-:W-:Y:S01]  /*7f20*/  ULEA UR4, UR50, UR49, 0x3 ;  /* 0x0000003132047291 */ /* 0x000fe2000f8e18ff */
[----:B------:R-:W-:-:S04]  /*7f30*/  DEPBAR.LE SB0, 0x0 ;  /* 0x000080000000791a */ /* 0x000fc80000000000 */
[----:B------:R-:W-:-:S04]  /*7f40*/  UIADD3 UR4, UPT, UPT, UR4, 0x68, URZ ;  /* 0x0000006804047890 */ /* 0x000fc8000fffe0ff */
[----:B--2---:R-:W-:-:S09]  /*7f50*/  UPRMT UR4, UR5, 0x654, UR4 ;  /* 0x0000065405047896 */ /* 0x004fd20008000004 */
[----:B------:R-:W-:Y:S01]  /*7f60*/  SYNCS.ARRIVE.TRANS64.RED.A1T0 RZ, [UR4], RZ ;  /* 0x000000ffffff79a7 */ /* 0x000fe20008100404 */
[----:B------:R-:W-:Y:S05]  /*7f70*/  EXIT ;  /* 0x000000000000794d */ /* 0x000fea0003800000 */
.L_x_24:
[----:B-1----:R1:W3:Y:S02]  /*7f80*/  SYNCS.PHASECHK.TRANS64.TRYWAIT P0, [R0+URZ+0x100], R3 ;  /* 0x00010003000075a7 */ /* 0x0022e400080011ff */
[----:B---3--:R-:W-:Y:S05]  /*7f90*/  @!P0 NANOSLEEP.SYNCS 0x989680 ;  /* 0x009896800000895d */ /* 0x008fea0003900000 */
[----:B------:R-:W3:Y:S02]  /*7fa0*/  @!P0 SYNCS.PHASECHK.TRANS64 P0, [R0+URZ+0x100], R3 ;  /* 0x00010003000085a7 */ /* 0x000ee400080010ff */
[----:B---3--:R-:W-:Y:S05]  /*7fb0*/  @!P0 BRA `(.L_x_24) ;  /* 0xfffffffc00f08947 */ /* 0x008fea000383ffff */
[----:B------:R-:W-:Y:S05]  /*7fc0*/  BRA `(.L_x_134) ;  /* 0xffffff9800c47947 */ /* 0x000fea000383ffff */
.L_x_27:
[----:B-1----:R-:W-:-:S07]  /*7fd0*/  MOV R0, UR33 ;  /* 0x0000002100007c02 */ /* 0x002fce0008000f00 */
.L_x_135:
[----:B-1----:R1:W3:Y:S02]  /*7fe0*/  SYNCS.PHASECHK.TRANS64.TRYWAIT P0, [R0+URZ+0x28], R3 ;  /* 0x00002803000075a7 */ /* 0x0022e400080011ff */
[----:B---3--:R-:W-:Y:S05]  /*7ff0*/  @!P0 NANOSLEEP.SYNCS 0x989680 ;  /* 0x009896800000895d */ /* 0x008fea0003900000 */
[----:B------:R-:W3:Y:S02]  /*8000*/  @!P0 SYNCS.PHASECHK.TRANS64 P0, [R0+URZ+0x28], R3 ;  /* 0x00002803000085a7 */ /* 0x000ee400080010ff */
[----:B---3--:R-:W-:Y:S05]  /*8010*/  @!P0 BRA `(.L_x_135) ;  /* 0xfffffffc00f08947 */ /* 0x008fea000383ffff */
[----:B------:R-:W-:Y:S05]  /*8020*/  BRA `(.L_x_26) ;  /* 0xffffff9c00147947 */ /* 0x000fea000383ffff */
.L_x_34:
[----:B-1----:R-:W-:-:S07]  /*8030*/  MOV R0, UR17 ;  /* 0x0000001100007c02 */ /* 0x002fce0008000f00 */
.L_x_136:
[----:B-1----:R1:W3:Y:S02]  /*8040*/  SYNCS.PHASECHK.TRANS64.TRYWAIT P0, [R0+URZ+0x28], R3 ;  /* 0x00002803000075a7 */ /* 0x0022e400080011ff */
[----:B---3--:R-:W-:Y:S05]  /*8050*/  @!P0 NANOSLEEP.SYNCS 0x989680 ;  /* 0x009896800000895d */ /* 0x008fea0003900000 */
[----:B------:R-:W3:Y:S02]  /*8060*/  @!P0 SYNCS.PHASECHK.TRANS64 P0, [R0+URZ+0x28], R3 ;  /* 0x00002803000085a7 */ /* 0x000ee400080010ff */
[----:B---3--:R-:W-:Y:S05]  /*8070*/  @!P0 BRA `(.L_x_136) ;  /* 0xfffffffc00f08947 */ /* 0x008fea000383ffff */
[----:B------:R-:W-:Y:S05]  /*8080*/  BRA `(.L_x_33) ;  /* 0xffffff9c00d87947 */ /* 0x000fea000383ffff */
.L_x_39:
[----:B-1----:R1:W3:Y:S02]  /*8090*/  SYNCS.PHASECHK.TRANS64.TRYWAIT P0, [R3+URZ+0x90], R0 ;  /* 0x00009000030075a7 */ /* 0x0022e400080011ff */
[----:B---3--:R-:W-:Y:S05]  /*80a0*/  @!P0 NANOSLEEP.SYNCS 0x989680 ;  /* 0x009896800000895d */ /* 0x008fea0003900000 */
[----:B------:R-:W3:Y:S02]  /*80b0*/  @!P0 SYNCS.PHASECHK.TRANS64 P0, [R3+URZ+0x90], R0 ;  /* 0x00009000030085a7 */ /* 0x000ee400080010ff */
[----:B---3--:R-:W-:Y:S05]  /*80c0*/  @!P0 BRA `(.L_x_39) ;  /* 0xfffffffc00f08947 */ /* 0x008fea000383ffff */
[----:B------:R-:W-:Y:S05]  /*80d0*/  BRA `(.L_x_137) ;  /* 0xffffffa0007c7947 */ /* 0x000fea000383ffff */
.L_x_43:
[----:B-1----:R-:W-:-:S07]  /*80e0*/  MOV R0, UR4 ;  /* 0x0000000400007c02 */ /* 0x002fce0008000f00 */
.L_x_138:
[----:B-1----:R1:W3:Y:S02]  /*80f0*/  SYNCS.PHASECHK.TRANS64.TRYWAIT P0, [R0+URZ], R3 ;  /* 0x00000003000075a7 */ /* 0x0022e400080011ff */
[----:B---3--:R-:W-:Y:S05]  /*8100*/  @!P0 NANOSLEEP.SYNCS 0x989680 ;  /* 0x009896800000895d */ /* 0x008fea0003900000 */
[----:B------:R-:W3:Y:S02]  /*8110*/  @!P0 SYNCS.PHASECHK.TRANS64 P0, [R0+URZ], R3 ;  /* 0x00000003000085a7 */ /* 0x000ee400080010ff */
[----:B---3--:R-:W-:Y:S05]  /*8120*/  @!P0 BRA `(.L_x_138) ;  /* 0xfffffffc00f08947 */ /* 0x008fea000383ffff */
[----:B------:R-:W-:Y:S05]  /*8130*/  BRA `(.L_x_139) ;  /* 0xffffffa800247947 */ /* 0x000fea000383ffff */
.L_x_44:
[----:B------:R-:W-:-:S07]  /*8140*/  MOV R0, UR5 ;  /* 0x0000000500007c02 */ /* 0x000fce0008000f00 */
.L_x_140:
[----:B-1----:R1:W3:Y:S02]  /*8150*/  SYNCS.PHASECHK.TRANS64.TRYWAIT P0, [R0+URZ], R3 ;  /* 0x00000003000075a7 */ /* 0x0022e400080011ff */
[----:B---3--:R-:W-:Y:S05]  /*8160*/  @!P0 NANOSLEEP.SYNCS 0x989680 ;  /* 0x009896800000895d */ /* 0x008fea0003900000 */
[----:B------:R-:W3:Y:S02]  /*8170*/  @!P0 SYNCS.PHASECHK.TRANS64 P0, [R0+URZ], R3 ;  /* 0x00000003000085a7 */ /* 0x000ee400080010ff */
[----:B---3--:R-:W-:Y:S05]  /*8180*/  @!P0 BRA `(.L_x_140) ;  /* 0xfffffffc00f08947 */ /* 0x008fea000383ffff */
[----:B------:R-:W-:Y:S05]  /*8190*/  BRA `(.L_x_141) ;  /* 0xffffffa800307947 */ /* 0x000fea000383ffff */
.L_x_45:
[----:B------:R-:W-:-:S07]  /*81a0*/  MOV R0, UR5 ;  /* 0x0000000500007c02 */ /* 0x000fce0008000f00 */
.L_x_142:
[----:B-1----:R1:W3:Y:S02]  /*81b0*/  SYNCS.PHASECHK.TRANS64.TRYWAIT P0, [R0+URZ], R3 ;  /* 0x00000003000075a7 */ /* 0x0022e400080011ff */
[----:B---3--:R-:W-:Y:S05]  /*81c0*/  @!P0 NANOSLEEP.SYNCS 0x989680 ;  /* 0x009896800000895d */ /* 0x008fea0003900000 */
[----:B------:R-:W3:Y:S02]  /*81d0*/  @!P0 SYNCS.PHASECHK.TRANS64 P0, [R0+URZ], R3 ;  /* 0x00000003000085a7 */ /* 0x000ee400080010ff */
[----:B---3--:R-:W-:Y:S05]  /*81e0*/  @!P0 BRA `(.L_x_142) ;  /* 0xfffffffc00f08947 */ /* 0x008fea000383ffff */
[----:B------:R-:W-:Y:S05]  /*81f0*/  BRA `(.L_x_143) ;  /* 0xffffffa8003c7947 */ /* 0x000fea000383ffff */
.L_x_46:
[----:B------:R-:W-:-:S07]  /*8200*/  MOV R0, UR5 ;  /* 0x0000000500007c02 */ /* 0x000fce0008000f00 */
.L_x_144:
[----:B-1----:R1:W3:Y:S02]  /*8210*/  SYNCS.PHASECHK.TRANS64.TRYWAIT P0, [R0+URZ], R3 ;  /* 0x00000003000075a7 */ /* 0x0022e400080011ff */
[----:B---3--:R-:W-:Y:S05]  /*8220*/  @!P0 NANOSLEEP.SYNCS 0x989680 ;  /* 0x009896800000895d */ /* 0x008fea0003900000 */
[----:B------:R-:W3:Y:S02]  /*8230*/  @!P0 SYNCS.PHASECHK.TRANS64 P0, [R0+URZ], R3 ;  /* 0x00000003000085a7 */ /* 0x000ee400080010ff */
[----:B---3--:R-:W-:Y:S05]  /*8240*/  @!P0 BRA `(.L_x_144) ;  /* 0xfffffffc00f08947 */ /* 0x008fea000383ffff */
[----:B------:R-:W-:Y:S05]  /*8250*/  BRA `(.L_x_145) ;  /* 0xffffffa800487947 */ /* 0x000fea000383ffff */
.L_x_49:
[----:B-1----:R1:W2:Y:S02]  /*8260*/  SYNCS.PHASECHK.TRANS64.TRYWAIT P0, [R2+URZ+0xf0], R5 ;  /* 0x0000f005020075a7 */ /* 0x0022a400080011ff */
[----:B--2---:R-:W-:Y:S05]  /*8270*/  @!P0 NANOSLEEP.SYNCS 0x989680 ;  /* 0x009896800000895d */ /* 0x004fea0003900000 */
[----:B------:R-:W2:Y:S02]  /*8280*/  @!P0 SYNCS.PHASECHK.TRANS64 P0, [R2+URZ+0xf0], R5 ;  /* 0x0000f005020085a7 */ /* 0x000ea400080010ff */
[----:B--2---:R-:W-:Y:S05]  /*8290*/  @!P0 BRA `(.L_x_49) ;  /* 0xfffffffc00f08947 */ /* 0x004fea000383ffff */
[----:B------:R-:W-:Y:S05]  /*82a0*/  BRA `(.L_x_146) ;  /* 0xffffffa800ac7947 */ /* 0x000fea000383ffff */
.L_x_50:
[----:B------:R-:W-:-:S07]  /*82b0*/  MOV R2, UR4 ;  /* 0x0000000400027c02 */ /* 0x000fce0008000f00 */
.L_x_147:
[----:B-1----:R1:W2:Y:S02]  /*82c0*/  SYNCS.PHASECHK.TRANS64.TRYWAIT P0, [R2+URZ+0xa0], R5 ;  /* 0x0000a005020075a7 */ /* 0x0022a400080011ff */
[----:B--2---:R-:W-:Y:S05]  /*82d0*/  @!P0 NANOSLEEP.SYNCS 0x989680 ;  /* 0x009896800000895d */ /* 0x004fea0003900000 */
[----:B------:R-:W2:Y:S02]  /*82e0*/  @!P0 SYNCS.PHASECHK.TRANS64 P0, [R2+URZ+0xa0], R5 ;  /* 0x0000a005020085a7 */ /* 0x000ea400080010ff */
[----:B--2---:R-:W-:Y:S05]  /*82f0*/  @!P0 BRA `(.L_x_147) ;  /* 0xfffffffc00f08947 */ /* 0x004fea000383ffff */
[----:B------:R-:W-:Y:S05]  /*8300*/  BRA `(.L_x_148) ;  /* 0xffffffa800bc7947 */ /* 0x000fea000383ffff */
.L_x_51:
[----:B-1----:R1:W2:Y:S02]  /*8310*/  SYNCS.PHASECHK.TRANS64.TRYWAIT P1, [R2+URZ+0x90], R5 ;  /* 0x00009005020075a7 */ /* 0x0022a400080211ff */
[----:B--2---:R-:W-:Y:S05]  /*8320*/  @!P1 NANOSLEEP.SYNCS 0x989680 ;  /* 0x009896800000995d */ /* 0x004fea0003900000 */
[----:B------:R-:W2:Y:S02]  /*8330*/  @!P1 SYNCS.PHASECHK.TRANS64 P1, [R2+URZ+0x90], R5 ;  /* 0x00009005020095a7 */ /* 0x000ea400080210ff */
[----:B--2---:R-:W-:Y:S05]  /*8340*/  @!P1 BRA `(.L_x_51) ;  /* 0xfffffffc00f09947 */ /* 0x004fea000383ffff */
[----:B------:R-:W-:Y:S05]  /*8350*/  BRA `(.L_x_149) ;  /* 0xffffffa800ec7947 */ /* 0x000fea000383ffff */
.L_x_54:
[----:B------:R-:W-:-:S07]  /*8360*/  MOV R0, UR4 ;  /* 0x0000000400007c02 */ /* 0x000fce0008000f00 */
.L_x_150:
[----:B-1----:R1:W2:Y:S02]  /*8370*/  SYNCS.PHASECHK.TRANS64.TRYWAIT P0, [R0+URZ+0xa0], R3 ;  /* 0x0000a003000075a7 */ /* 0x0022a400080011ff */
[----:B--2---:R-:W-:Y:S05]  /*8380*/  @!P0 NANOSLEEP.SYNCS 0x989680 ;  /* 0x009896800000895d */ /* 0x004fea0003900000 */
[----:B------:R-:W2:Y:S02]  /*8390*/  @!P0 SYNCS.PHASECHK.TRANS64 P0, [R0+URZ+0xa0], R3 ;  /* 0x0000a003000085a7 */ /* 0x000ea400080010ff */
[----:B--2---:R-:W-:Y:S05]  /*83a0*/  @!P0 BRA `(.L_x_150) ;  /* 0xfffffffc00f08947 */ /* 0x004fea000383ffff */
[----:B------:R-:W-:Y:S05]  /*83b0*/  BRA `(.L_x_53) ;  /* 0xffffffac00407947 */ /* 0x000fea000383ffff */
.L_x_63:
[----:B-1----:R-:W-:-:S04]  /*83c0*/  MOV R0, UR5 ;  /* 0x0000000500007c02 */ /* 0x002fc80008000f00 */
[----:B------:R1:W2:Y:S03]  /*83d0*/  SYNCS.PHASECHK.TRANS64.TRYWAIT P0, [R0+URZ+0x8], R7 ;  /* 0x00000807000075a7 */ /* 0x0002a600080011ff */
[----:B--2---:R-:W-:Y:S05]  /*83e0*/  @!P0 NANOSLEEP.SYNCS 0x989680 ;  /* 0x009896800000895d */ /* 0x004fea0003900000 */
[----:B------:R-:W2:Y:S02]  /*83f0*/  @!P0 SYNCS.PHASECHK.TRANS64 P0, [R0+URZ+0x8], R7 ;  /* 0x00000807000085a7 */ /* 0x000ea400080010ff */
[----:B--2---:R-:W-:Y:S05]  /*8400*/  @!P0 BRA `(.L_x_63) ;  /* 0xfffffffc00ec8947 */ /* 0x004fea000383ffff */
[----:B------:R-:W-:Y:S05]  /*8410*/  BRA `(.L_x_62) ;  /* 0xffffffac00f87947 */ /* 0x000fea000383ffff */
.L_x_65:
[----:B------:R-:W-:Y:S01]  /*8420*/  BSSY B0, `(.L_x_151) ;  /* 0x0000006000007945 */ /* 0x000fe20003800000 */
[----:B------:R-:W-:-:S07]  /*8430*/  MOV R15, 0xffffffff ;  /* 0xffffffff000f7802 */ /* 0x000fce0000000f00 */
[----:B-1---5:R-:W-:Y:S05]  /*8440*/  WARPSYNC.COLLECTIVE R15, `(.L_x_152) ;  /* 0x000000000f0c7348 */ /* 0x022fea0003c00000 */
[----:B------:R-:W-:Y:S02]  /*8450*/  ELECT P6, UR79, PT ;  /* 0x00000000004f782f */ /* 0x000fe400038c0000 */
[----:B------:R-:W-:Y:S01]  /*8460*/  MOV R14, UR79 ;  /* 0x0000004f000e7c02 */ /* 0x000fe20008000f00 */
[----:B-1---5:R-:W-:Y:S10]  /*8470*/  ENDCOLLECTIVE ;  /* 0x000000000000791b */ /* 0x022ff40003800000 */
.L_x_152:
[----:B------:R-:W-:Y:S05]  /*8480*/  BSYNC B0 ;  /* 0x0000000000007941 */ /* 0x000fea0003800000 */
.L_x_151:
[----:B------:R-:W-:Y:S01]  /*8490*/  PLOP3.LUT P0, PT, P6, PT, PT, 0x80, 0x8 ;  /* 0x000000000008781c */ /* 0x000fe2000370f070 */
[----:B------:R-:W-:-:S12]  /*84a0*/  BRA `(.L_x_153) ;  /* 0xffffffb000247947 */ /* 0x000fd8000383ffff */
.L_x_67:
[----:B-1----:R-:W-:-:S04]  /*84b0*/  MOV R0, UR5 ;  /* 0x0000000500007c02 */ /* 0x002fc80008000f00 */
[----:B------:R1:W2:Y:S03]  /*84c0*/  SYNCS.PHASECHK.TRANS64.TRYWAIT P0, [R0+URZ+0x8], R5 ;  /* 0x00000805000075a7 */ /* 0x0002a600080011ff */
[----:B--2---:R-:W-:Y:S05]  /*84d0*/  @!P0 NANOSLEEP.SYNCS 0x989680 ;  /* 0x009896800000895d */ /* 0x004fea0003900000 */
[----:B------:R-:W2:Y:S02]  /*84e0*/  @!P0 SYNCS.PHASECHK.TRANS64 P0, [R0+URZ+0x8], R5 ;  /* 0x00000805000085a7 */ /* 0x000ea400080010ff */
[----:B--2---:R-:W-:Y:S05]  /*84f0*/  @!P0 BRA `(.L_x_67) ;  /* 0xfffffffc00ec8947 */ /* 0x004fea000383ffff */
[----:B------:R-:W-:Y:S05]  /*8500*/  BRA `(.L_x_66) ;  /* 0xffffffb000287947 */ /* 0x000fea000383ffff */
.L_x_68:
[----:B-1----:R1:W2:Y:S02]  /*8510*/  SYNCS.PHASECHK.TRANS64.TRYWAIT P0, [R0+URZ+0x90], R5 ;  /* 0x00009005000075a7 */ /* 0x0022a400080011ff */
[----:B--2---:R-:W-:Y:S05]  /*8520*/  @!P0 NANOSLEEP.SYNCS 0x989680 ;  /* 0x009896800000895d */ /* 0x004fea0003900000 */
[----:B------:R-:W2:Y:S02]  /*8530*/  @!P0 SYNCS.PHASECHK.TRANS64 P0, [R0+URZ+0x90], R5 ;  /* 0x00009005000085a7 */ /* 0x000ea400080010ff */
[----:B--2---:R-:W-:Y:S05]  /*8540*/  @!P0 BRA `(.L_x_68) ;  /* 0xfffffffc00f08947 */ /* 0x004fea000383ffff */
[----:B------:R-:W-:Y:S05]  /*8550*/  BRA `(.L_x_154) ;  /* 0xffffffb400147947 */ /* 0x000fea000383ffff */
.L_x_70:
[----:B------:R-:W-:-:S07]  /*8560*/  MOV R0, UR31 ;  /* 0x0000001f00007c02 */ /* 0x000fce0008000f00 */
.L_x_155:
[----:B-1----:R1:W2:Y:S02]  /*8570*/  SYNCS.PHASECHK.TRANS64.TRYWAIT P0, [R0+URZ+0xd0], R5 ;  /* 0x0000d005000075a7 */ /* 0x0022a400080011ff */
[----:B--2---:R-:W-:Y:S05]  /*8580*/  @!P0 NANOSLEEP.SYNCS 0x989680 ;  /* 0x009896800000895d */ /* 0x004fea0003900000 */
[----:B------:R-:W2:Y:S02]  /*8590*/  @!P0 SYNCS.PHASECHK.TRANS64 P0, [R0+URZ+0xd0], R5 ;  /* 0x0000d005000085a7 */ /* 0x000ea400080010ff */
[----:B--2---:R-:W-:Y:S05]  /*85a0*/  @!P0 BRA `(.L_x_155) ;  /* 0xfffffffc00f08947 */ /* 0x004fea000383ffff */
[----:B------:R-:W-:Y:S05]  /*85b0*/  BRA `(.L_x_156) ;  /* 0xffffffb400607947 */ /* 0x000fea000383ffff */
.L_x_73:
[----:B------:R-:W-:Y:S07]  /*85c0*/  MOV R0, UR5 ;  /* 0x0000000500007c02 */ /* 0x000fee0008000f00 */
.L_x_157:
[----:B-1----:R1:W2:Y:S02]  /*85d0*/  SYNCS.PHASECHK.TRANS64.TRYWAIT P0, [R0+URZ], R5 ;  /* 0x00000005000075a7 */ /* 0x0022a400080011ff */
[----:B--2---:R-:W-:Y:S05]  /*85e0*/  @!P0 NANOSLEEP.SYNCS 0x989680 ;  /* 0x009896800000895d */ /* 0x004fea0003900000 */
[----:B------:R-:W2:Y:S02]  /*85f0*/  @!P0 SYNCS.PHASECHK.TRANS64 P0, [R0+URZ], R5 ;  /* 0x00000005000085a7 */ /* 0x000ea400080010ff */
[----:B--2---:R-:W-:Y:S05]  /*8600*/  @!P0 BRA `(.L_x_157) ;  /* 0xfffffffc00f08947 */ /* 0x004fea000383ffff */
[----:B------:R-:W-:Y:S05]  /*8610*/  BRA `(.L_x_72) ;  /* 0xffffffb400747947 */ /* 0x000fea000383ffff */
.L_x_77:
[----:B-1----:R-:W-:-:S07]  /*8620*/  MOV R0, UR4 ;  /* 0x0000000400007c02 */ /* 0x002fce0008000f00 */
.L_x_158:
[----:B-1----:R1:W2:Y:S02]  /*8630*/  SYNCS.PHASECHK.TRANS64.TRYWAIT P0, [R0+URZ], R3 ;  /* 0x00000003000075a7 */ /* 0x0022a400080011ff */
[----:B--2---:R-:W-:Y:S05]  /*8640*/  @!P0 NANOSLEEP.SYNCS 0x989680 ;  /* 0x009896800000895d */ /* 0x004fea0003900000 */
[----:B------:R-:W2:Y:S02]  /*8650*/  @!P0 SYNCS.PHASECHK.TRANS64 P0, [R0+URZ], R3 ;  /* 0x00000003000085a7 */ /* 0x000ea400080010ff */
[----:B--2---:R-:W-:Y:S05]  /*8660*/  @!P0 BRA `(.L_x_158) ;  /* 0xfffffffc00f08947 */ /* 0x004fea000383ffff */
[----:B------:R-:W-:Y:S05]  /*8670*/  BRA `(.L_x_159) ;  /* 0xffffffb800687947 */ /* 0x000fea000383ffff */
.L_x_78:
[----:B------:R-:W-:-:S07]  /*8680*/  MOV R0, UR5 ;  /* 0x0000000500007c02 */ /* 0x000fce0008000f00 */
.L_x_160:
[----:B-1----:R1:W2:Y:S02]  /*8690*/  SYNCS.PHASECHK.TRANS64.TRYWAIT P0, [R0+URZ], R3 ;  /* 0x00000003000075a7 */ /* 0x0022a400080011ff */
[----:B--2---:R-:W-:Y:S05]  /*86a0*/  @!P0 NANOSLEEP.SYNCS 0x989680 ;  /* 0x009896800000895d */ /* 0x004fea0003900000 */
[----:B------:R-:W2:Y:S02]  /*86b0*/  @!P0 SYNCS.PHASECHK.TRANS64 P0, [R0+URZ], R3 ;  /* 0x00000003000085a7 */ /* 0x000ea400080010ff */
[----:B--2---:R-:W-:Y:S05]  /*86c0*/  @!P0 BRA `(.L_x_160) ;  /* 0xfffffffc00f08947 */ /* 0x004fea000383ffff */
[----:B------:R-:W-:Y:S05]  /*86d0*/  BRA `(.L_x_161) ;  /* 0xffffffb800747947 */ /* 0x000fea000383ffff */
.L_x_79:
[----:B------:R-:W-:-:S07]  /*86e0*/  MOV R0, UR5 ;  /* 0x0000000500007c02 */ /* 0x000fce0008000f00 */
.L_x_162:
[----:B-1----:R1:W2:Y:S02]  /*86f0*/  SYNCS.PHASECHK.TRANS64.TRYWAIT P0, [R0+URZ], R3 ;  /* 0x00000003000075a7 */ /* 0x0022a400080011ff */
[----:B--2---:R-:W-:Y:S05]  /*8700*/  @!P0 NANOSLEEP.SYNCS 0x989680 ;  /* 0x009896800000895d */ /* 0x004fea0003900000 */
[----:B------:R-:W2:Y:S02]  /*8710*/  @!P0 SYNCS.PHASECHK.TRANS64 P0, [R0+URZ], R3 ;  /* 0x00000003000085a7 */ /* 0x000ea400080010ff */
[----:B--2---:R-:W-:Y:S05]  /*8720*/  @!P0 BRA `(.L_x_162) ;  /* 0xfffffffc00f08947 */ /* 0x004fea000383ffff */
[----:B------:R-:W-:Y:S05]  /*8730*/  BRA `(.L_x_163) ;  /* 0xffffffb800807947 */ /* 0x000fea000383ffff */
.L_x_82:
[----:B------:R-:W-:-:S07]  /*8740*/  MOV R0, UR26 ;  /* 0x0000001a00007c02 */ /* 0x000fce0008000f00 */
.L_x_164:
[----:B-1----:R1:W2:Y:S02]  /*8750*/  SYNCS.PHASECHK.TRANS64.TRYWAIT P1, [R0+URZ+0x110], R3 ;  /* 0x00011003000075a7 */ /* 0x0022a400080211ff */
[----:B--2---:R-:W-:Y:S05]  /*8760*/  @!P1 NANOSLEEP.SYNCS 0x989680 ;  /* 0x009896800000995d */ /* 0x004fea0003900000 */
[----:B------:R-:W2:Y:S02]  /*8770*/  @!P1 SYNCS.PHASECHK.TRANS64 P1, [R0+URZ+0x110], R3 ;  /* 0x00011003000095a7 */ /* 0x000ea400080210ff */
[----:B--2---:R-:W-:Y:S05]  /*8780*/  @!P1 BRA `(.L_x_164) ;  /* 0xfffffffc00f09947 */ /* 0x004fea000383ffff */
[----:B------:R-:W-:Y:S05]  /*8790*/  BRA `(.L_x_165) ;  /* 0xffffffb800cc7947 */ /* 0x000fea000383ffff */
.L_x_87:
[----:B--2---:R2:W4:Y:S02]  /*87a0*/  SYNCS.PHASECHK.TRANS64.TRYWAIT P0, [R12+URZ+0x90], R9 ;  /* 0x000090090c0075a7 */ /* 0x00452400080011ff */
[----:B----4-:R-:W-:Y:S05]  /*87b0*/  @!P0 NANOSLEEP.SYNCS 0x989680 ;  /* 0x009896800000895d */ /* 0x010fea0003900000 */
[----:B------:R-:W4:Y:S02]  /*87c0*/  @!P0 SYNCS.PHASECHK.TRANS64 P0, [R12+URZ+0x90], R9 ;  /* 0x000090090c0085a7 */ /* 0x000f2400080010ff */
[----:B----4-:R-:W-:Y:S05]  /*87d0*/  @!P0 BRA `(.L_x_87) ;  /* 0xfffffffc00f08947 */ /* 0x010fea000383ffff */
[----:B------:R-:W-:Y:S05]  /*87e0*/  BRA `(.L_x_166) ;  /* 0xffffffbc00e87947 */ /* 0x000fea000383ffff */
.L_x_90:
[----:B------:R-:W-:Y:S07]  /*87f0*/  MOV R0, UR29 ;  /* 0x0000001d00007c02 */ /* 0x000fee0008000f00 */
.L_x_167:
[----:B--2---:R2:W3:Y:S02]  /*8800*/  SYNCS.PHASECHK.TRANS64.TRYWAIT P2, [R0+URZ+0x88], R9 ;  /* 0x00008809000075a7 */ /* 0x0044e400080411ff */
[----:B---3--:R-:W-:Y:S05]  /*8810*/  @!P2 NANOSLEEP.SYNCS 0x989680 ;  /* 0x009896800000a95d */ /* 0x008fea0003900000 */
[----:B------:R-:W3:Y:S02]  /*8820*/  @!P2 SYNCS.PHASECHK.TRANS64 P2, [R0+URZ+0x88], R9 ;  /* 0x000088090000a5a7 */ /* 0x000ee400080410ff */
[----:B---3--:R-:W-:Y:S05]  /*8830*/  @!P2 BRA `(.L_x_167) ;  /* 0xfffffffc00f0a947 */ /* 0x008fea000383ffff */
[----:B------:R-:W-:Y:S05]  /*8840*/  BRA `(.L_x_89) ;  /* 0xffffffc4004c7947 */ /* 0x000fea000383ffff */
.L_x_93:
[----:B------:R-:W-:Y:S07]  /*8850*/  MOV R0, UR4 ;  /* 0x0000000400007c02 */ /* 0x000fee0008000f00 */
.L_x_168:
[----:B--2---:R2:W3:Y:S02]  /*8860*/  SYNCS.PHASECHK.TRANS64.TRYWAIT P0, [R0+URZ+0x68], R9 ;  /* 0x00006809000075a7 */ /* 0x0044e400080011ff */
[----:B---3--:R-:W-:Y:S05]  /*8870*/  @!P0 NANOSLEEP.SYNCS 0x989680 ;  /* 0x009896800000895d */ /* 0x008fea0003900000 */
[----:B------:R-:W3:Y:S02]  /*8880*/  @!P0 SYNCS.PHASECHK.TRANS64 P0, [R0+URZ+0x68], R9 ;  /* 0x00006809000085a7 */ /* 0x000ee400080010ff */
[----:B---3--:R-:W-:Y:S05]  /*8890*/  @!P0 BRA `(.L_x_168) ;  /* 0xfffffffc00f08947 */ /* 0x008fea000383ffff */
[----:B------:R-:W-:Y:S05]  /*88a0*/  BRA `(.L_x_169) ;  /* 0xffffffc400ac7947 */ /* 0x000fea000383ffff */
.L_x_94:
[----:B------:R-:W-:Y:S07]  /*88b0*/  MOV R9, UR5 ;  /* 0x0000000500097c02 */ /* 0x000fee0008000f00 */
.L_x_170:
[----:B--2---:R2:W3:Y:S02]  /*88c0*/  SYNCS.PHASECHK.TRANS64.TRYWAIT P0, [R9+URZ+0x68], R6 ;  /* 0x00006806090075a7 */ /* 0x0044e400080011ff */
[----:B---3--:R-:W-:Y:S05]  /*88d0*/  @!P0 NANOSLEEP.SYNCS 0x989680 ;  /* 0x009896800000895d */ /* 0x008fea0003900000 */
[----:B------:R-:W3:Y:S02]  /*88e0*/  @!P0 SYNCS.PHASECHK.TRANS64 P0, [R9+URZ+0x68], R6 ;  /* 0x00006806090085a7 */ /* 0x000ee400080010ff */
[----:B---3--:R-:W-:Y:S05]  /*88f0*/  @!P0 BRA `(.L_x_170) ;  /* 0xfffffffc00f08947 */ /* 0x008fea000383ffff */
[----:B------:R-:W-:Y:S05]  /*8900*/  BRA `(.L_x_171) ;  /* 0xffffffc800287947 */ /* 0x000fea000383ffff */
.L_x_96:
[----:B------:R-:W-:-:S07]  /*8910*/  MOV R0, UR4 ;  /* 0x0000000400007c02 */ /* 0x000fce0008000f00 */
.L_x_172:
[----:B--2---:R2:W3:Y:S02]  /*8920*/  SYNCS.PHASECHK.TRANS64.TRYWAIT P0, [R0+URZ], R3 ;  /* 0x00000003000075a7 */ /* 0x0044e400080011ff */
[----:B---3--:R-:W-:Y:S05]  /*8930*/  @!P0 NANOSLEEP.SYNCS 0x989680 ;  /* 0x009896800000895d */ /* 0x008fea0003900000 */
[----:B------:R-:W3:Y:S02]  /*8940*/  @!P0 SYNCS.PHASECHK.TRANS64 P0, [R0+URZ], R3 ;  /* 0x00000003000085a7 */ /* 0x000ee400080010ff */
[----:B---3--:R-:W-:Y:S05]  /*8950*/  @!P0 BRA `(.L_x_172) ;  /* 0xfffffffc00f08947 */ /* 0x008fea000383ffff */
[----:B------:R-:W-:Y:S05]  /*8960*/  BRA `(.L_x_173) ;  /* 0xffffffc800d87947 */ /* 0x000fea000383ffff */
.L_x_97:
[----:B------:R-:W-:-:S07]  /*8970*/  MOV R0, UR5 ;  /* 0x0000000500007c02 */ /* 0x000fce0008000f00 */
.L_x_174:
[----:B--2---:R2:W3:Y:S02]  /*8980*/  SYNCS.PHASECHK.TRANS64.TRYWAIT P0, [R0+URZ], R3 ;  /* 0x00000003000075a7 */ /* 0x0044e400080011ff */
[----:B---3--:R-:W-:Y:S05]  /*8990*/  @!P0 NANOSLEEP.SYNCS 0x989680 ;  /* 0x009896800000895d */ /* 0x008fea0003900000 */
[----:B------:R-:W3:Y:S02]  /*89a0*/  @!P0 SYNCS.PHASECHK.TRANS64 P0, [R0+URZ], R3 ;  /* 0x00000003000085a7 */ /* 0x000ee400080010ff */
[----:B---3--:R-:W-:Y:S05]  /*89b0*/  @!P0 BRA `(.L_x_174) ;  /* 0xfffffffc00f08947 */ /* 0x008fea000383ffff */
[----:B------:R-:W-:Y:S05]  /*89c0*/  BRA `(.L_x_175) ;  /* 0xffffffc800e47947 */ /* 0x000fea000383ffff */
.L_x_99:
[----:B-1----:R1:W2:Y:S02]  /*89d0*/  SYNCS.PHASECHK.TRANS64.TRYWAIT P0, [R3+URZ+0x90], R0 ;  /* 0x00009000030075a7 */ /* 0x0022a400080011ff */
[----:B--2---:R-:W-:Y:S05]  /*89e0*/  @!P0 NANOSLEEP.SYNCS 0x989680 ;  /* 0x009896800000895d */ /* 0x004fea0003900000 */
[----:B------:R-:W2:Y:S02]  /*89f0*/  @!P0 SYNCS.PHASECHK.TRANS64 P0, [R3+URZ+0x90], R0 ;  /* 0x00009000030085a7 */ /* 0x000ea400080010ff */
[----:B--2---:R-:W-:Y:S05]  /*8a00*/  @!P0 BRA `(.L_x_99) ;  /* 0xfffffffc00f08947 */ /* 0x004fea000383ffff */
[----:B------:R-:W-:Y:S05]  /*8a10*/  BRA `(.L_x_176) ;  /* 0xffffffcc00e07947 */ /* 0x000fea000383ffff */
.L_x_109:
[----:B-1----:R1:W2:Y:S02]  /*8a20*/  SYNCS.PHASECHK.TRANS64.TRYWAIT P1, [R0+URZ+0x50], R5 ;  /* 0x00005005000075a7 */ /* 0x0022a400080211ff */
[----:B--2---:R-:W-:Y:S05]  /*8a30*/  @!P1 NANOSLEEP.SYNCS 0x989680 ;  /* 0x009896800000995d */ /* 0x004fea0003900000 */
[----:B------:R-:W2:Y:S02]  /*8a40*/  @!P1 SYNCS.PHASECHK.TRANS64 P1, [R0+URZ+0x50], R5 ;  /* 0x00005005000095a7 */ /* 0x000ea400080210ff */
[----:B--2---:R-:W-:Y:S05]  /*8a50*/  @!P1 BRA `(.L_x_109) ;  /* 0xfffffffc00f09947 */ /* 0x004fea000383ffff */
[----:B------:R-:W-:Y:S05]  /*8a60*/  BRA `(.L_x_108) ;  /* 0xffffffdc00787947 */ /* 0x000fea000383ffff */
.L_x_111:
[----:B-1----:R1:W4:Y:S02]  /*8a70*/  SYNCS.PHASECHK.TRANS64.TRYWAIT P0, [R72+URZ+0xb0], R3 ;  /* 0x0000b003480075a7 */ /* 0x00232400080011ff */
[----:B----4-:R-:W-:Y:S05]  /*8a80*/  @!P0 NANOSLEEP.SYNCS 0x989680 ;  /* 0x009896800000895d */ /* 0x010fea0003900000 */
[----:B------:R-:W4:Y:S02]  /*8a90*/  @!P0 SYNCS.PHASECHK.TRANS64 P0, [R72+URZ+0xb0], R3 ;  /* 0x0000b003480085a7 */ /* 0x000f2400080010ff */
[----:B----4-:R-:W-:Y:S05]  /*8aa0*/  @!P0 BRA `(.L_x_111) ;  /* 0xfffffffc00f08947 */ /* 0x010fea000383ffff */
[----:B------:R-:W-:Y:S05]  /*8ab0*/  BRA `(.L_x_110) ;  /* 0xffffffdc00b07947 */ /* 0x000fea000383ffff */
.L_x_122:
[----:B-1----:R1:W3:Y:S02]  /*8ac0*/  SYNCS.PHASECHK.TRANS64.TRYWAIT P0, [R3+URZ+0x50], R4 ;  /* 0x00005004030075a7 */ /* 0x0022e400080011ff */
[----:B---3--:R-:W-:Y:S05]  /*8ad0*/  @!P0 NANOSLEEP.SYNCS 0x989680 ;  /* 0x009896800000895d */ /* 0x008fea0003900000 */
[----:B------:R-:W3:Y:S02]  /*8ae0*/  @!P0 SYNCS.PHASECHK.TRANS64 P0, [R3+URZ+0x50], R4 ;  /* 0x00005004030085a7 */ /* 0x000ee400080010ff */
[----:B---3--:R-:W-:Y:S05]  /*8af0*/  @!P0 BRA `(.L_x_122) ;  /* 0xfffffffc00f08947 */ /* 0x008fea000383ffff */
[----:B------:R-:W-:Y:S05]  /*8b00*/  BRA `(.L_x_121) ;  /* 0xffffffe400f47947 */ /* 0x000fea000383ffff */
        .weak           $__internal_0_$__cuda_sm10x_tcgen05_guardrail_trap_col_being_dealloced_not_returned_by_alloc
        .type           $__internal_0_$__cuda_sm10x_tcgen05_guardrail_trap_col_being_dealloced_not_returned_by_alloc,@function
        .size           $__internal_0_$__cuda_sm10x_tcgen05_guardrail_trap_col_being_dealloced_not_returned_by_alloc,($__internal_1_$__cuda_sm10x_tcgen05_guardrail_trap_phase_invalid_during_alloc - $__internal_0_$__cuda_sm10x_tcgen05_guardrail_trap_col_being_dealloced_not_returned_by_alloc)
$__internal_0_$__cuda_sm10x_tcgen05_guardrail_trap_col_being_dealloced_not_returned_by_alloc:
[----:B------:R-:W-:Y:S05]  /*8b10*/  BPT.TRAP 0x1 ;  /* 0x000000040000795c */ /* 0x000fea0000300000 */
[----:B------:R-:W-:-:S04]  /*8b20*/  HFMA2 R3, -RZ, RZ, 0, 0 ;  /* 0x00000000ff037431 */ /* 0x000fc800000001ff */
[----:B------:R-:W-:Y:S05]  /*8b30*/  RET.REL.NODEC R2 `(_ZN7cutlass13device_kernelINS_4gemm6kernel13GemmUniversalIN4cute5tupleIJiiiiEEENS1_10collective13CollectiveMmaINS1_35MainloopSm100TmaUmmaWarpSpecializedILi5ELi2ELi4ENS5_IJNS4_1CILi2EEESB_NSA_ILi1EEEEEEEENS5_IJNSA_ILi128EEENSA_ILi64EEENSA_ILi32EEEEEENS_10tfloat32_tENS5_IJlSC_lEEESJ_SK_NS4_8TiledMMAINS4_8MMA_AtomIJNS4_23SM100_MMA_TF32_2x1SM_SSISJ_SJ_fLi128ELi64ELNS4_4UMMA5MajorE0ELSP_0ELNSO_7ScaleInE0ELSQ_0EEEEEENS4_6LayoutINS5_IJSC_SC_SC_EEENS5_IJNSA_ILi0EEESV_SV_EEEEENS5_IJNS4_10UnderscoreESY_SY_EEEEENS4_28SM100_TMA_2SM_LOAD_MULTICASTENS4_14ComposedLayoutINS4_7SwizzleILi3ELi4ELi3EEENS4_18smem_ptr_flag_bitsILi32EEENST_INS5_IJNSA_ILi8EEESH_EEENS5_IJSH_SC_EEEEEEEvNS4_8identityENS4_18SM100_TMA_2SM_LOADES1B_vS1C_EENS_8epilogue10collective18CollectiveEpilogueINS1F_23Sm100TmaWarpSpecializedILi3ELi2ELi16ELb1ELb0EEEJNS5_IJSG_SG_SH_EEENS5_IJNST_ISG_SC_EENST_INS5_IJNSA_ILi16EEESB_EEENS5_IJSC_SH_EEEEEEEESJ_SK_SJ_SK_NS1F_6fusion15FusionCallbacksIS1J_NS1R_17LinearCombinationISJ_fSJ_fLNS_15FloatRoundStyleE2EEES1K_S1Q_JEEENS4_5SM1004TMEM4LOAD26SM100_TMEM_LOAD_32dp32b16xENS4_13SM90_TMA_LOADENS12_INS13_ILi2ELi4ELi3EEES16_NST_INS5_IJS17_S1M_EEENS5_IJS1M_SC_EEEEEEENS4_39AutoVectorizingCopyWithAssumedAlignmentILi128EEENS4_14SM90_TMA_STOREES26_S28_S28_EEEvvEEEEvNT_6ParamsE) ;  /* 0xffffff7402307950 */ /* 0x000fea0003c3ffff */
        .weak           $__internal_1_$__cuda_sm10x_tcgen05_guardrail_trap_phase_invalid_during_alloc
        .type           $__internal_1_$__cuda_sm10x_tcgen05_guardrail_trap_phase_invalid_during_alloc,@function
        .size           $__internal_1_$__cuda_sm10x_tcgen05_guardrail_trap_phase_invalid_during_alloc,($__internal_2_$__cuda_sm10x_tcgen05_guardrail_trap_unallocated_columns_being_dealloced - $__internal_1_$__cuda_sm10x_tcgen05_guardrail_trap_phase_invalid_during_alloc)
$__internal_1_$__cuda_sm10x_tcgen05_guardrail_trap_phase_invalid_during_alloc:
[----:B------:R-:W-:Y:S05]  /*8b40*/  BPT.TRAP 0x1 ;  /* 0x000000040000795c */ /* 0x000fea0000300000 */
[----:B------:R-:W-:-:S04]  /*8b50*/  MOV R5, 0x0 ;  /* 0x0000000000057802 */ /* 0x000fc80000000f00 */
[----:B------:R-:W-:Y:S05]  /*8b60*/  RET.REL.NODEC R4 `(_ZN7cutlass13device_kernelINS_4gemm6kernel13GemmUniversalIN4cute5tupleIJiiiiEEENS1_10collective13CollectiveMmaINS1_35MainloopSm100TmaUmmaWarpSpecializedILi5ELi2ELi4ENS5_IJNS4_1CILi2EEESB_NSA_ILi1EEEEEEEENS5_IJNSA_ILi128EEENSA_ILi64EEENSA_ILi32EEEEEENS_10tfloat32_tENS5_IJlSC_lEEESJ_SK_NS4_8TiledMMAINS4_8MMA_AtomIJNS4_23SM100_MMA_TF32_2x1SM_SSISJ_SJ_fLi128ELi64ELNS4_4UMMA5MajorE0ELSP_0ELNSO_7ScaleInE0ELSQ_0EEEEEENS4_6LayoutINS5_IJSC_SC_SC_EEENS5_IJNSA_ILi0EEESV_SV_EEEEENS5_IJNS4_10UnderscoreESY_SY_EEEEENS4_28SM100_TMA_2SM_LOAD_MULTICASTENS4_14ComposedLayoutINS4_7SwizzleILi3ELi4ELi3EEENS4_18smem_ptr_flag_bitsILi32EEENST_INS5_IJNSA_ILi8EEESH_EEENS5_IJSH_SC_EEEEEEEvNS4_8identityENS4_18SM100_TMA_2SM_LOADES1B_vS1C_EENS_8epilogue10collective18CollectiveEpilogueINS1F_23Sm100TmaWarpSpecializedILi3ELi2ELi16ELb1ELb0EEEJNS5_IJSG_SG_SH_EEENS5_IJNST_ISG_SC_EENST_INS5_IJNSA_ILi16EEESB_EEENS5_IJSC_SH_EEEEEEEESJ_SK_SJ_SK_NS1F_6fusion15FusionCallbacksIS1J_NS1R_17LinearCombinationISJ_fSJ_fLNS_15FloatRoundStyleE2EEES1K_S1Q_JEEENS4_5SM1004TMEM4LOAD26SM100_TMEM_LOAD_32dp32b16xENS4_13SM90_TMA_LOADENS12_INS13_ILi2ELi4ELi3EEES16_NST_INS5_IJS17_S1M_EEENS5_IJS1M_SC_EEEEEEENS4_39AutoVectorizingCopyWithAssumedAlignmentILi128EEENS4_14SM90_TMA_STOREES26_S28_S28_EEEvvEEEEvNT_6ParamsE) ;  /* 0xffffff7404247950 */ /* 0x000fea0003c3ffff */
        .weak           $__internal_2_$__cuda_sm10x_tcgen05_guardrail_trap_unallocated_columns_being_dealloced
        .type           $__internal_2_$__cuda_sm10x_tcgen05_guardrail_trap_unallocated_columns_being_dealloced,@function
        .size           $__internal_2_$__cuda_sm10x_tcgen05_guardrail_trap_unallocated_columns_being_dealloced,(.L_x_178 - $__internal_2_$__cuda_sm10x_tcgen05_guardrail_trap_unallocated_columns_being_dealloced)
$__internal_2_$__cuda_sm10x_tcgen05_guardrail_trap_unallocated_columns_being_dealloced:
[----:B------:R-:W-:Y:S05]  /*8b70*/  BPT.TRAP 0x1 ;  /* 0x000000040000795c */ /* 0x000fea0000300000 */
[----:B------:R-:W-:-:S04]  /*8b80*/  HFMA2 R3, -RZ, RZ, 0, 0 ;  /* 0x00000000ff037431 */ /* 0x000fc800000001ff */
[----:B------:R-:W-:Y:S05]  /*8b90*/  RET.REL.NODEC R2 `(_ZN7cutlass13device_kernelINS_4gemm6kernel13GemmUniversalIN4cute5tupleIJiiiiEEENS1_10collective13CollectiveMmaINS1_35MainloopSm100TmaUmmaWarpSpecializedILi5ELi2ELi4ENS5_IJNS4_1CILi2EEESB_NSA_ILi1EEEEEEEENS5_IJNSA_ILi128EEENSA_ILi64EEENSA_ILi32EEEEEENS_10tfloat32_tENS5_IJlSC_lEEESJ_SK_NS4_8TiledMMAINS4_8MMA_AtomIJNS4_23SM100_MMA_TF32_2x1SM_SSISJ_SJ_fLi128ELi64ELNS4_4UMMA5MajorE0ELSP_0ELNSO_7ScaleInE0ELSQ_0EEEEEENS4_6LayoutINS5_IJSC_SC_SC_EEENS5_IJNSA_ILi0EEESV_SV_EEEEENS5_IJNS4_10UnderscoreESY_SY_EEEEENS4_28SM100_TMA_2SM_LOAD_MULTICASTENS4_14ComposedLayoutINS4_7SwizzleILi3ELi4ELi3EEENS4_18smem_ptr_flag_bitsILi32EEENST_INS5_IJNSA_ILi8EEESH_EEENS5_IJSH_SC_EEEEEEEvNS4_8identityENS4_18SM100_TMA_2SM_LOADES1B_vS1C_EENS_8epilogue10collective18CollectiveEpilogueINS1F_23Sm100TmaWarpSpecializedILi3ELi2ELi16ELb1ELb0EEEJNS5_IJSG_SG_SH_EEENS5_IJNST_ISG_SC_EENST_INS5_IJNSA_ILi16EEESB_EEENS5_IJSC_SH_EEEEEEEESJ_SK_SJ_SK_NS1F_6fusion15FusionCallbacksIS1J_NS1R_17LinearCombinationISJ_fSJ_fLNS_15FloatRoundStyleE2EEES1K_S1Q_JEEENS4_5SM1004TMEM4LOAD26SM100_TMEM_LOAD_32dp32b16xENS4_13SM90_TMA_LOADENS12_INS13_ILi2ELi4ELi3EEES16_NST_INS5_IJS17_S1M_EEENS5_IJS1M_SC_EEEEEEENS4_39AutoVectorizingCopyWithAssumedAlignmentILi128EEENS4_14SM90_TMA_STOREES26_S28_S28_EEEvvEEEEvNT_6ParamsE) ;  /* 0xffffff7402187950 */ /* 0x000fea0003c3ffff */
.L_x_177:
[----:B------:R-:W-:-:S00]  /*8ba0*/  BRA `(.L_x_177) ;  /* 0xfffffffc00fc7947 */ /* 0x000fc0000383ffff */
[----:B------:R-:W-:-:S00]  /*8bb0*/  NOP ;  /* 0x0000000000007918 */ /* 0x000fc00000000000 */
        /* <DEDUP_REMOVED lines=12> */
.L_x_178:


//--------------------- .nv.global.init           --------------------------
	.section	.nv.global.init,"aw",@progbits
.nv.global.init:
	.type		$str$27,@object
	.size		$str$27,($str$28 - $str$27)
$str$27:
        /*0000*/ 	.byte	0x28, 0x61, 0x64, 0x64, 0x72, 0x65, 0x73, 0x73, 0x20, 0x26, 0x20, 0x6d, 0x61, 0x73, 0x6b, 0x29
        /*0010*/ 	.byte	0x20, 0x3d, 0x3d, 0x20, 0x30, 0x00
	.type		$str$28,@object
	.size		$str$28,($str$26 - $str$28)
$str$28:
        /*0016*/ 	.byte	0x2f, 0x74, 0x6d, 0x70, 0x2f, 0x63, 0x75, 0x74, 0x6c, 0x61, 0x73, 0x73, 0x5f, 0x73, 0x77, 0x65
        /*0026*/ 	.byte	0x65, 0x70, 0x5f, 0x73, 0x72, 0x63, 0x2f, 0x69, 0x6e, 0x63, 0x6c, 0x75, 0x64, 0x65, 0x2f, 0x63
        /*0036*/ 	.byte	0x75, 0x74, 0x65, 0x2f, 0x70, 0x6f, 0x69, 0x6e, 0x74, 0x65, 0x72, 0x5f, 0x66, 0x6c, 0x61, 0x67
        /*0046*/ 	.byte	0x67, 0x65, 0x64, 0x2e, 0x68, 0x70, 0x70, 0x00
	.type		$str$26,@object
	.size		$str$26,($str$25 - $str$26)
$str$26:
        /*004e*/ 	.byte	0x2f, 0x74, 0x6d, 0x70, 0x2f, 0x63, 0x75, 0x74, 0x6c, 0x61, 0x73, 0x73, 0x5f, 0x73, 0x77, 0x65
        /*005e*/ 	.byte	0x65, 0x70, 0x5f, 0x73, 0x72, 0x63, 0x2f, 0x69, 0x6e, 0x63, 0x6c, 0x75, 0x64, 0x65, 0x2f, 0x63
        /*006e*/ 	.byte	0x75, 0x74, 0x65, 0x2f, 0x61, 0x74, 0x6f, 0x6d, 0x2f, 0x63, 0x6f, 0x70, 0x79, 0x5f, 0x74, 0x72
        /*007e*/ 	.byte	0x61, 0x69, 0x74, 0x73, 0x5f, 0x73, 0x6d, 0x31, 0x30, 0x30, 0x2e, 0x68, 0x70, 0x70, 0x00
	.type		$str$25,@object
	.size		$str$25,(__unnamed_1 - $str$25)
$str$25:
        /*008d*/ 	.byte	0x28, 0x28, 0x75, 0x69, 0x6e, 0x74, 0x33, 0x32, 0x5f, 0x74, 0x28, 0x74, 0x68, 0x72, 0x65, 0x61
        /*009d*/ 	.byte	0x64, 0x49, 0x64, 0x78, 0x2e, 0x78, 0x29, 0x20, 0x2f, 0x20, 0x33, 0x32, 0x29, 0x20, 0x25, 0x20
        /*00ad*/ 	.byte	0x34, 0x29, 0x20, 0x3d, 0x3d, 0x20, 0x28, 0x28, 0x28, 0x74, 0x6d, 0x65, 0x6d, 0x5f, 0x61, 0x64
        /*00bd*/ 	.byte	0x64, 0x72, 0x20, 0x3e, 0x3e, 0x20, 0x31, 0x36, 0x29, 0x20, 0x2f, 0x20, 0x33, 0x32, 0x29, 0x20
        /*00cd*/ 	.byte	0x25, 0x20, 0x34, 0x29, 0x00
	.type		__unnamed_1,@object
	.size		__unnamed_1,(__unnamed_2 - __unnamed_1)
__unnamed_1:
        /*00d2*/ 	.byte	0x61, 0x75, 0x74, 0x6f, 0x20, 0x63, 0x75, 0x74, 0x65, 0x3a, 0x3a, 0x61, 0x73, 0x5f, 0x70, 0x6f
        /* <DEDUP_REMOVED lines=24> */
        /*0262*/ 	.byte	0x43, 0x3c, 0x32, 0x30, 0x34, 0x38, 0x3e, 0x3e, 0x3e, 0x3e, 0x5d, 0x00
	.type		__unnamed_2,@object
	.size		__unnamed_2,(.L_2 - __unnamed_2)
__unnamed_2:
        /* <DEDUP_REMOVED lines=42> */
        /*050e*/ 	.byte	0x3e, 0x5d, 0x00
.L_2:


//--------------------- .nv.shared._ZN7cutlass13device_kernelINS_4gemm6kernel13GemmUniversalIN4cute5tupleIJiiiiEEENS1_10collective13CollectiveMmaINS1_35MainloopSm100TmaUmmaWarpSpecializedILi5ELi2ELi4ENS5_IJNS4_1CILi2EEESB_NSA_ILi1EEEEEEEENS5_IJNSA_ILi128EEENSA_ILi64EEENSA_ILi32EEEEEENS_10tfloat32_tENS5_IJlSC_lEEESJ_SK_NS4_8TiledMMAINS4_8MMA_AtomIJNS4_23SM100_MMA_TF32_2x1SM_SSISJ_SJ_fLi128ELi64ELNS4_4UMMA5MajorE0ELSP_0ELNSO_7ScaleInE0ELSQ_0EEEEEENS4_6LayoutINS5_IJSC_SC_SC_EEENS5_IJNSA_ILi0EEESV_SV_EEEEENS5_IJNS4_10UnderscoreESY_SY_EEEEENS4_28SM100_TMA_2SM_LOAD_MULTICASTENS4_14ComposedLayoutINS4_7SwizzleILi3ELi4ELi3EEENS4_18smem_ptr_flag_bitsILi32EEENST_INS5_IJNSA_ILi8EEESH_EEENS5_IJSH_SC_EEEEEEEvNS4_8identityENS4_18SM100_TMA_2SM_LOADES1B_vS1C_EENS_8epilogue10collective18CollectiveEpilogueINS1F_23Sm100TmaWarpSpecializedILi3ELi2ELi16ELb1ELb0EEEJNS5_IJSG_SG_SH_EEENS5_IJNST_ISG_SC_EENST_INS5_IJNSA_ILi16EEESB_EEENS5_IJSC_SH_EEEEEEEESJ_SK_SJ_SK_NS1F_6fusion15FusionCallbacksIS1J_NS1R_17LinearCombinationISJ_fSJ_fLNS_15FloatRoundStyleE2EEES1K_S1Q_JEEENS4_5SM1004TMEM4LOAD26SM100_TMEM_LOAD_32dp32b16xENS4_13SM90_TMA_LOADENS12_INS13_ILi2ELi4ELi3EEES16_NST_INS5_IJS17_S1M_EEENS5_IJS1M_SC_EEEEEEENS4_39AutoVectorizingCopyWithAssumedAlignmentILi128EEENS4_14SM90_TMA_STOREES26_S28_S28_EEEvvEEEEvNT_6ParamsE --------------------------
	.section	.nv.shared._ZN7cutlass13device_kernelINS_4gemm6kernel13GemmUniversalIN4cute5tupleIJiiiiEEENS1_10collective13CollectiveMmaINS1_35MainloopSm100TmaUmmaWarpSpecializedILi5ELi2ELi4ENS5_IJNS4_1CILi2EEESB_NSA_ILi1EEEEEEEENS5_IJNSA_ILi128EEENSA_ILi64EEENSA_ILi32EEEEEENS_10tfloat32_tENS5_IJlSC_lEEESJ_SK_NS4_8TiledMMAINS4_8MMA_AtomIJNS4_23SM100_MMA_TF32_2x1SM_SSISJ_SJ_fLi128ELi64ELNS4_4UMMA5MajorE0ELSP_0ELNSO_7ScaleInE0ELSQ_0EEEEEENS4_6LayoutINS5_IJSC_SC_SC_EEENS5_IJNSA_ILi0EEESV_SV_EEEEENS5_IJNS4_10UnderscoreESY_SY_EEEEENS4_28SM100_TMA_2SM_LOAD_MULTICASTENS4_14ComposedLayoutINS4_7SwizzleILi3ELi4ELi3EEENS4_18smem_ptr_flag_bitsILi32EEENST_INS5_IJNSA_ILi8EEESH_EEENS5_IJSH_SC_EEEEEEEvNS4_8identityENS4_18SM100_TMA_2SM_LOADES1B_vS1C_EENS_8epilogue10collective18CollectiveEpilogueINS1F_23Sm100TmaWarpSpecializedILi3ELi2ELi16ELb1ELb0EEEJNS5_IJSG_SG_SH_EEENS5_IJNST_ISG_SC_EENST_INS5_IJNSA_ILi16EEESB_EEENS5_IJSC_SH_EEEEEEEESJ_SK_SJ_SK_NS1F_6fusion15FusionCallbacksIS1J_NS1R_17LinearCombinationISJ_fSJ_fLNS_15FloatRoundStyleE2EEES1K_S1Q_JEEENS4_5SM1004TMEM4LOAD26SM100_TMEM_LOAD_32dp32b16xENS4_13SM90_TMA_LOADENS12_INS13_ILi2ELi4ELi3EEES16_NST_INS5_IJS17_S1M_EEENS5_IJS1M_SC_EEEEEEENS4_39AutoVectorizingCopyWithAssumedAlignmentILi128EEENS4_14SM90_TMA_STOREES26_S28_S28_EEEvvEEEEvNT_6ParamsE,"aw",@nobits
	.sectionflags	@""
	.align	16
	.zero		1024


//--------------------- .nv.shared.reserved.0     --------------------------
	.section	.nv.shared.reserved.0,"aw",@nobits
	.weak		__nv_reservedSMEM_offset_0_alias
	.size		__nv_reservedSMEM_offset_0_alias, 0, 64
	.other		__nv_reservedSMEM_offset_0_alias,@"STO_CUDA_RESERVED_SHARED STV_DEFAULT"
__nv_reservedSMEM_offset_0_alias:
	.zero		0
.nv.shared.reserved.0:
	.zero		64
	.weak		__nv_reservedSMEM_tcgen05_partition
	.type		__nv_reservedSMEM_tcgen05_partition,@object
	.size		__nv_reservedSMEM_tcgen05_partition,(.L_0 - __nv_reservedSMEM_tcgen05_partition)
__nv_reservedSMEM_tcgen05_partition:
	.zero		32
.L_0:


//--------------------- .nv.global                --------------------------
	.section	.nv.global,"aw",@nobits
.nv.global:
	.type		_ZN40_INTERNAL_86a0ab4b_4_k_cu_cf392ae0_105404cute1_E,@object
	.size		_ZN40_INTERNAL_86a0ab4b_4_k_cu_cf392ae0_105404cute1_E,(_ZN40_INTERNAL_86a0ab4b_4_k_cu_cf392ae0_105404cuda3std3__45__cpo6cbeginE - _ZN40_INTERNAL_86a0ab4b_4_k_cu_cf392ae0_105404cute1_E)
_ZN40_INTERNAL_86a0ab4b_4_k_cu_cf392ae0_105404cute1_E:
	.zero		1
	.type		_ZN40_INTERNAL_86a0ab4b_4_k_cu_cf392ae0_105404cuda3std3__45__cpo6cbeginE,@object
	.size		_ZN40_INTERNAL_86a0ab4b_4_k_cu_cf392ae0_105404cuda3std3__45__cpo6cbeginE,(_ZN40_INTERNAL_86a0ab4b_4_k_cu_cf392ae0_105404cuda3std3__48in_placeE - _ZN40_INTERNAL_86a0ab4b_4_k_cu_cf392ae0_105404cuda3std3__45__cpo6cbeginE)
_ZN40_INTERNAL_86a0ab4b_4_k_cu_cf392ae0_105404cuda3std3__45__cpo6cbeginE:
	.zero		1
	.type		_ZN40_INTERNAL_86a0ab4b_4_k_cu_cf392ae0_105404cuda3std3__48in_placeE,@object
	.size		_ZN40_INTERNAL_86a0ab4b_4_k_cu_cf392ae0_105404cuda3std3__48in_placeE,(_ZN40_INTERNAL_86a0ab4b_4_k_cu_cf392ae0_105404cuda3std6ranges3__45__cpo9iter_moveE - _ZN40_INTERNAL_86a0ab4b_4_k_cu_cf392ae0_105404cuda3std3__48in_placeE)
_ZN40_INTERNAL_86a0ab4b_4_k_cu_cf392ae0_105404cuda3std3__48in_placeE:
	.zero		1
	.type		_ZN40_INTERNAL_86a0ab4b_4_k_cu_cf392ae0_105404cuda3std6ranges3__45__cpo9iter_moveE,@object
	.size		_ZN40_INTERNAL_86a0ab4b_4_k_cu_cf392ae0_105404cuda3std6ranges3__45__cpo9iter_moveE,(_ZN40_INTERNAL_86a0ab4b_4_k_cu_cf392ae0_105404cuda3std3__45__cpo5beginE - _ZN40_INTERNAL_86a0ab4b_4_k_cu_cf392ae0_105404cuda3std6ranges3__45__cpo9iter_moveE)
_ZN40_INTERNAL_86a0ab4b_4_k_cu_cf392ae0_105404cuda3std6ranges3__45__cpo9iter_moveE:
	.zero		1
	.type		_ZN40_INTERNAL_86a0ab4b_4_k_cu_cf392ae0_105404cuda3std3__45__cpo5beginE,@object
	.size		_ZN40_INTERNAL_86a0ab4b_4_k_cu_cf392ae0_105404cuda3std3__45__cpo5beginE,(_ZN40_INTERNAL_86a0ab4b_4_k_cu_cf392ae0_105404cuda3std3__442_GLOBAL__N__86a0ab4b_4_k_cu_cf392ae0_105406ignoreE - _ZN40_INTERNAL_86a0ab4b_4_k_cu_cf392ae0_105404cuda3std3__45__cpo5beginE)
_ZN40_INTERNAL_86a0ab4b_4_k_cu_cf392ae0_105404cuda3std3__45__cpo5beginE:
	.zero		1
	.type		_ZN40_INTERNAL_86a0ab4b_4_k_cu_cf392ae0_105404cuda3std3__442_GLOBAL__N__86a0ab4b_4_k_cu_cf392ae0_105406ignoreE,@object
	.size		_ZN40_INTERNAL_86a0ab4b_4_k_cu_cf392ae0_105404cuda3std3__442_GLOBAL__N__86a0ab4b_4_k_cu_cf392ae0_105406ignoreE,(_ZN40_INTERNAL_86a0ab4b_4_k_cu_cf392ae0_105404cute7productE - _ZN40_INTERNAL_86a0ab4b_4_k_cu_cf392ae0_105404cuda3std3__442_GLOBAL__N__86a0ab4b_4_k_cu_cf392ae0_105406ignoreE)
_ZN40_INTERNAL_86a0ab4b_4_k_cu_cf392ae0_105404cuda3std3__442_GLOBAL__N__86a0ab4b_4_k_cu_cf392ae0_105406ignoreE:
	.zero		1
	.type		_ZN40_INTERNAL_86a0ab4b_4_k_cu_cf392ae0_105404cute7productE,@object
	.size		_ZN40_INTERNAL_86a0ab4b_4_k_cu_cf392ae0_105404cute7productE,(_ZN40_INTERNAL_86a0ab4b_4_k_cu_cf392ae0_105404cuda3std3__45__cpo3endE - _ZN40_INTERNAL_86a0ab4b_4_k_cu_cf392ae0_105404cute7productE)
_ZN40_INTERNAL_86a0ab4b_4_k_cu_cf392ae0_105404cute7productE:
	.zero		1
	.type		_ZN40_INTERNAL_86a0ab4b_4_k_cu_cf392ae0_105404cuda3std3__45__cpo3endE,@object
	.size		_ZN40_INTERNAL_86a0ab4b_4_k_cu_cf392ae0_105404cuda3std3__45__cpo3endE,(_ZN40_INTERNAL_86a0ab4b_4_k_cu_cf392ae0_105404cuda3std3__419piecewise_constructE - _ZN40_INTERNAL_86a0ab4b_4_k_cu_cf392ae0_105404cuda3std3__45__cpo3endE)
_ZN40_INTERNAL_86a0ab4b_4_k_cu_cf392ae0_105404cuda3std3__45__cpo3endE:
	.zero		1
	.type		_ZN40_INTERNAL_86a0ab4b_4_k_cu_cf392ae0_105404cuda3std3__419piecewise_constructE,@object
	.size		_ZN40_INTERNAL_86a0ab4b_4_k_cu_cf392ae0_105404cuda3std3__419piecewise_constructE,(_ZN40_INTERNAL_86a0ab4b_4_k_cu_cf392ae0_105404cuda3std3__45__cpo4cendE - _ZN40_INTERNAL_86a0ab4b_4_k_cu_cf392ae0_105404cuda3std3__419piecewise_constructE)
_ZN40_INTERNAL_86a0ab4b_4_k_cu_cf392ae0_105404cuda3std3__419piecewise_constructE:
	.zero		1
	.type		_ZN40_INTERNAL_86a0ab4b_4_k_cu_cf392ae0_105404cuda3std3__45__cpo4cendE,@object
	.size		_ZN40_INTERNAL_86a0ab4b_4_k_cu_cf392ae0_105404cuda3std3__45__cpo4cendE,(_ZN40_INTERNAL_86a0ab4b_4_k_cu_cf392ae0_105404cuda3std6ranges3__45__cpo4swapE - _ZN40_INTERNAL_86a0ab4b_4_k_cu_cf392ae0_105404cuda3std3__45__cpo4cendE)
_ZN40_INTERNAL_86a0ab4b_4_k_cu_cf392ae0_105404cuda3std3__45__cpo4cendE:
	.zero		1
	.type		_ZN40_INTERNAL_86a0ab4b_4_k_cu_cf392ae0_105404cuda3std6ranges3__45__cpo4swapE,@object
	.size		_ZN40_INTERNAL_86a0ab4b_4_k_cu_cf392ae0_105404cuda3std6ranges3__45__cpo4swapE,(.L_10 - _ZN40_INTERNAL_86a0ab4b_4_k_cu_cf392ae0_105404cuda3std6ranges3__45__cpo4swapE)
_ZN40_INTERNAL_86a0ab4b_4_k_cu_cf392ae0_105404cuda3std6ranges3__45__cpo4swapE:
	.zero		1
.L_10:


//--------------------- .nv.constant0._ZN7cutlass13device_kernelINS_4gemm6kernel13GemmUniversalIN4cute5tupleIJiiiiEEENS1_10collective13CollectiveMmaINS1_35MainloopSm100TmaUmmaWarpSpecializedILi5ELi2ELi4ENS5_IJNS4_1CILi2EEESB_NSA_ILi1EEEEEEEENS5_IJNSA_ILi128EEENSA_ILi64EEENSA_ILi32EEEEEENS_10tfloat32_tENS5_IJlSC_lEEESJ_SK_NS4_8TiledMMAINS4_8MMA_AtomIJNS4_23SM100_MMA_TF32_2x1SM_SSISJ_SJ_fLi128ELi64ELNS4_4UMMA5MajorE0ELSP_0ELNSO_7ScaleInE0ELSQ_0EEEEEENS4_6LayoutINS5_IJSC_SC_SC_EEENS5_IJNSA_ILi0EEESV_SV_EEEEENS5_IJNS4_10UnderscoreESY_SY_EEEEENS4_28SM100_TMA_2SM_LOAD_MULTICASTENS4_14ComposedLayoutINS4_7SwizzleILi3ELi4ELi3EEENS4_18smem_ptr_flag_bitsILi32EEENST_INS5_IJNSA_ILi8EEESH_EEENS5_IJSH_SC_EEEEEEEvNS4_8identityENS4_18SM100_TMA_2SM_LOADES1B_vS1C_EENS_8epilogue10collective18CollectiveEpilogueINS1F_23Sm100TmaWarpSpecializedILi3ELi2ELi16ELb1ELb0EEEJNS5_IJSG_SG_SH_EEENS5_IJNST_ISG_SC_EENST_INS5_IJNSA_ILi16EEESB_EEENS5_IJSC_SH_EEEEEEEESJ_SK_SJ_SK_NS1F_6fusion15FusionCallbacksIS1J_NS1R_17LinearCombinationISJ_fSJ_fLNS_15FloatRoundStyleE2EEES1K_S1Q_JEEENS4_5SM1004TMEM4LOAD26SM100_TMEM_LOAD_32dp32b16xENS4_13SM90_TMA_LOADENS12_INS13_ILi2ELi4ELi3EEES16_NST_INS5_IJS17_S1M_EEENS5_IJS1M_SC_EEEEEEENS4_39AutoVectorizingCopyWithAssumedAlignmentILi128EEENS4_14SM90_TMA_STOREES26_S28_S28_EEEvvEEEEvNT_6ParamsE --------------------------
	.section	.nv.constant0._ZN7cutlass13device_kernelINS_4gemm6kernel13GemmUniversalIN4cute5tupleIJiiiiEEENS1_10collective13CollectiveMmaINS1_35MainloopSm100TmaUmmaWarpSpecializedILi5ELi2ELi4ENS5_IJNS4_1CILi2EEESB_NSA_ILi1EEEEEEEENS5_IJNSA_ILi128EEENSA_ILi64EEENSA_ILi32EEEEEENS_10tfloat32_tENS5_IJlSC_lEEESJ_SK_NS4_8TiledMMAINS4_8MMA_AtomIJNS4_23SM100_MMA_TF32_2x1SM_SSISJ_SJ_fLi128ELi64ELNS4_4UMMA5MajorE0ELSP_0ELNSO_7ScaleInE0ELSQ_0EEEEEENS4_6LayoutINS5_IJSC_SC_SC_EEENS5_IJNSA_ILi0EEESV_SV_EEEEENS5_IJNS4_10UnderscoreESY_SY_EEEEENS4_28SM100_TMA_2SM_LOAD_MULTICASTENS4_14ComposedLayoutINS4_7SwizzleILi3ELi4ELi3EEENS4_18smem_ptr_flag_bitsILi32EEENST_INS5_IJNSA_ILi8EEESH_EEENS5_IJSH_SC_EEEEEEEvNS4_8identityENS4_18SM100_TMA_2SM_LOADES1B_vS1C_EENS_8epilogue10collective18CollectiveEpilogueINS1F_23Sm100TmaWarpSpecializedILi3ELi2ELi16ELb1ELb0EEEJNS5_IJSG_SG_SH_EEENS5_IJNST_ISG_SC_EENST_INS5_IJNSA_ILi16EEESB_EEENS5_IJSC_SH_EEEEEEEESJ_SK_SJ_SK_NS1F_6fusion15FusionCallbacksIS1J_NS1R_17LinearCombinationISJ_fSJ_fLNS_15FloatRoundStyleE2EEES1K_S1Q_JEEENS4_5SM1004TMEM4LOAD26SM100_TMEM_LOAD_32dp32b16xENS4_13SM90_TMA_LOADENS12_INS13_ILi2ELi4ELi3EEES16_NST_INS5_IJS17_S1M_EEENS5_IJS1M_SC_EEEEEEENS4_39AutoVectorizingCopyWithAssumedAlignmentILi128EEENS4_14SM90_TMA_STOREES26_S28_S28_EEEvvEEEEvNT_6ParamsE,"a",@progbits
	.sectionflags	@""
	.align	4
.nv.constant0._ZN7cutlass13device_kernelINS_4gemm6kernel13GemmUniversalIN4cute5tupleIJiiiiEEENS1_10collective13CollectiveMmaINS1_35MainloopSm100TmaUmmaWarpSpecializedILi5ELi2ELi4ENS5_IJNS4_1CILi2EEESB_NSA_ILi1EEEEEEEENS5_IJNSA_ILi128EEENSA_ILi64EEENSA_ILi32EEEEEENS_10tfloat32_tENS5_IJlSC_lEEESJ_SK_NS4_8TiledMMAINS4_8MMA_AtomIJNS4_23SM100_MMA_TF32_2x1SM_SSISJ_SJ_fLi128ELi64ELNS4_4UMMA5MajorE0ELSP_0ELNSO_7ScaleInE0ELSQ_0EEEEEENS4_6LayoutINS5_IJSC_SC_SC_EEENS5_IJNSA_ILi0EEESV_SV_EEEEENS5_IJNS4_10UnderscoreESY_SY_EEEEENS4_28SM100_TMA_2SM_LOAD_MULTICASTENS4_14ComposedLayoutINS4_7SwizzleILi3ELi4ELi3EEENS4_18smem_ptr_flag_bitsILi32EEENST_INS5_IJNSA_ILi8EEESH_EEENS5_IJSH_SC_EEEEEEEvNS4_8identityENS4_18SM100_TMA_2SM_LOADES1B_vS1C_EENS_8epilogue10collective18CollectiveEpilogueINS1F_23Sm100TmaWarpSpecializedILi3ELi2ELi16ELb1ELb0EEEJNS5_IJSG_SG_SH_EEENS5_IJNST_ISG_SC_EENST_INS5_IJNSA_ILi16EEESB_EEENS5_IJSC_SH_EEEEEEEESJ_SK_SJ_SK_NS1F_6fusion15FusionCallbacksIS1J_NS1R_17LinearCombinationISJ_fSJ_fLNS_15FloatRoundStyleE2EEES1K_S1Q_JEEENS4_5SM1004TMEM4LOAD26SM100_TMEM_LOAD_32dp32b16xENS4_13SM90_TMA_LOADENS12_INS13_ILi2ELi4ELi3EEES16_NST_INS5_IJS17_S1M_EEENS5_IJS1M_SC_EEEEEEENS4_39AutoVectorizingCopyWithAssumedAlignmentILi128EEENS4_14SM90_TMA_STOREES26_S28_S28_EEEvvEEEEvNT_6ParamsE:
	.zero		2944


//--------------------- SYMBOLS --------------------------

	.type		.nv.reservedSmem.offset0,@object
	.size		.nv.reservedSmem.offset0,0x4
	.type		.nv.reservedSmem.cap,@object
	.size		.nv.reservedSmem.cap,0x4
	.type		__assertfail,@function
